	.target	sm_100a

	.elftype	@"ET_EXEC"


//--------------------- .note.nv.tkinfo           --------------------------
	.section	.note.nv.tkinfo,"",@"SHT_NOTE"
	.sectionflags	@"SHF_NOTE_NV_TKINFO"
	.tkinfo
        /*0018*/ 	.word	0x00000002
        /*0030*/ 	.string	""
        /*0030*/ 	.string	"ptxas"
        /*0030*/ 	.string	"Cuda compilation tools, release 13.0, V13.0.88"
        /*0030*/ 	.string	"Build cuda_13.0.r13.0/compiler.36424714_0"
        /*0030*/ 	.string	"-arch sm_100a -m 64 "



//--------------------- .note.nv.cuinfo           --------------------------
	.section	.note.nv.cuinfo,"",@"SHT_NOTE"
	.sectionflags	@"SHF_NOTE_NV_CUINFO"
        /*0018*/ 	.short	0x0002
        /*001a*/ 	.short	0x0064
        /*001c*/ 	.short	0x0082
	.zero		2


//--------------------- .nv.info                  --------------------------
	.section	.nv.info,"",@"SHT_CUDA_INFO"
	.align	4


	//----- nvinfo : EIATTR_REGCOUNT
	.align		4
        /*0000*/ 	.byte	0x04, 0x2f
        /*0002*/ 	.short	(.L_20 - .L_19)
	.align		4
.L_19:
        /*0004*/ 	.word	index@(_ZN7cutlass13device_kernelINS_4gemm6kernel13GemmUniversalIN4cute5tupleIJiiiiEEENS1_10collective13CollectiveMmaINS1_35MainloopSm100TmaUmmaWarpSpecializedILi7ELi2ELi2ENS5_IJNS4_1CILi1EEESB_SB_EEEEENS5_IJNSA_ILi128EEENSA_ILi256EEENSA_ILi64EEEEEENS_12float_e5m2_tENS5_IJlSB_lEEENS_12float_e4m3_tENS5_IJSB_llEEENS4_8TiledMMAINS4_8MMA_AtomIJNS4_10MMA_TraitsINS4_19SM100_MMA_F8F6F4_SSEJSI_SK_fSE_SF_NS4_17integral_constantINS4_4UMMA5MajorELSS_0EEENSQ_ISS_LSS_1EEENSQ_INSR_7ScaleInELSV_0EEESW_EEEEEENS4_6LayoutISC_NS5_IJNSA_ILi0EEES10_S10_EEEEENS5_IJNS4_10UnderscoreES13_S13_EEEEENS4_13SM90_TMA_LOADENS4_14ComposedLayoutINS4_7SwizzleILi2ELi4ELi3EEENS4_18smem_ptr_flag_bitsILi8EEENSZ_INS5_IJNSA_ILi8EEESG_EEENS5_IJSG_SB_EEEEEEEvNS4_8identityES16_NS17_INS18_ILi3ELi4ELi3EEES1B_NSZ_INS5_IJSE_S1C_EEENS5_IJSB_SE_EEEEEEEvS1H_EENS_8epilogue10collective18CollectiveEpilogueINS1O_23Sm100TmaWarpSpecializedILi4ELi2ELi64ELb0ELb0EEEJSH_NS5_IJNSZ_ISE_SB_EENSZ_ISG_SB_EEEEESI_SJ_SI_SJ_NS1O_6fusion15FusionCallbacksIS1S_NS1W_17LinearCombinationISI_fSI_fLNS_15FloatRoundStyleE2EEESH_S1V_JEEENS4_5SM1004TMEM4LOAD26SM100_TMEM_LOAD_32dp32b64xES16_S1G_NS4_39AutoVectorizingCopyWithAssumedAlignmentILi128EEENS4_14SM90_TMA_STOREES1G_S27_S27_EEEvvEEEEvNT_6ParamsE)
        /*0008*/ 	.word	0x000000e0


	//----- nvinfo : EIATTR_FRAME_SIZE
	.align		4
.L_20:
        /*000c*/ 	.byte	0x04, 0x11
        /*000e*/ 	.short	(.L_22 - .L_21)
	.align		4
.L_21:
        /*0010*/ 	.word	index@($__internal_2_$__cuda_sm10x_tcgen05_guardrail_trap_unallocated_columns_being_dealloced)
        /*0014*/ 	.word	0x00000000


	//----- nvinfo : EIATTR_FRAME_SIZE
	.align		4
.L_22:
        /*0018*/ 	.byte	0x04, 0x11
        /*001a*/ 	.short	(.L_24 - .L_23)
	.align		4
.L_23:
        /*001c*/ 	.word	index@($__internal_1_$__cuda_sm10x_tcgen05_guardrail_trap_phase_invalid_during_alloc)
        /*0020*/ 	.word	0x00000000


	//----- nvinfo : EIATTR_FRAME_SIZE
	.align		4
.L_24:
        /*0024*/ 	.byte	0x04, 0x11
        /*0026*/ 	.short	(.L_26 - .L_25)
	.align		4
.L_25:
        /*0028*/ 	.word	index@($__internal_0_$__cuda_sm10x_tcgen05_guardrail_trap_col_being_dealloced_not_returned_by_alloc)
        /*002c*/ 	.word	0x00000000


	//----- nvinfo : EIATTR_FRAME_SIZE
	.align		4
.L_26:
        /*0030*/ 	.byte	0x04, 0x11
        /*0032*/ 	.short	(.L_28 - .L_27)
	.align		4
.L_27:
        /*0034*/ 	.word	index@(_ZN7cutlass13device_kernelINS_4gemm6kernel13GemmUniversalIN4cute5tupleIJiiiiEEENS1_10collective13CollectiveMmaINS1_35MainloopSm100TmaUmmaWarpSpecializedILi7ELi2ELi2ENS5_IJNS4_1CILi1EEESB_SB_EEEEENS5_IJNSA_ILi128EEENSA_ILi256EEENSA_ILi64EEEEEENS_12float_e5m2_tENS5_IJlSB_lEEENS_12float_e4m3_tENS5_IJSB_llEEENS4_8TiledMMAINS4_8MMA_AtomIJNS4_10MMA_TraitsINS4_19SM100_MMA_F8F6F4_SSEJSI_SK_fSE_SF_NS4_17integral_constantINS4_4UMMA5MajorELSS_0EEENSQ_ISS_LSS_1EEENSQ_INSR_7ScaleInELSV_0EEESW_EEEEEENS4_6LayoutISC_NS5_IJNSA_ILi0EEES10_S10_EEEEENS5_IJNS4_10UnderscoreES13_S13_EEEEENS4_13SM90_TMA_LOADENS4_14ComposedLayoutINS4_7SwizzleILi2ELi4ELi3EEENS4_18smem_ptr_flag_bitsILi8EEENSZ_INS5_IJNSA_ILi8EEESG_EEENS5_IJSG_SB_EEEEEEEvNS4_8identityES16_NS17_INS18_ILi3ELi4ELi3EEES1B_NSZ_INS5_IJSE_S1C_EEENS5_IJSB_SE_EEEEEEEvS1H_EENS_8epilogue10collective18CollectiveEpilogueINS1O_23Sm100TmaWarpSpecializedILi4ELi2ELi64ELb0ELb0EEEJSH_NS5_IJNSZ_ISE_SB_EENSZ_ISG_SB_EEEEESI_SJ_SI_SJ_NS1O_6fusion15FusionCallbacksIS1S_NS1W_17LinearCombinationISI_fSI_fLNS_15FloatRoundStyleE2EEESH_S1V_JEEENS4_5SM1004TMEM4LOAD26SM100_TMEM_LOAD_32dp32b64xES16_S1G_NS4_39AutoVectorizingCopyWithAssumedAlignmentILi128EEENS4_14SM90_TMA_STOREES1G_S27_S27_EEEvvEEEEvNT_6ParamsE)
        /*0038*/ 	.word	0x00000000


	//----- nvinfo : EIATTR_MIN_STACK_SIZE
	.align		4
.L_28:
        /*003c*/ 	.byte	0x04, 0x12
        /*003e*/ 	.short	(.L_30 - .L_29)
	.align		4
.L_29:
        /*0040*/ 	.word	index@(_ZN7cutlass13device_kernelINS_4gemm6kernel13GemmUniversalIN4cute5tupleIJiiiiEEENS1_10collective13CollectiveMmaINS1_35MainloopSm100TmaUmmaWarpSpecializedILi7ELi2ELi2ENS5_IJNS4_1CILi1EEESB_SB_EEEEENS5_IJNSA_ILi128EEENSA_ILi256EEENSA_ILi64EEEEEENS_12float_e5m2_tENS5_IJlSB_lEEENS_12float_e4m3_tENS5_IJSB_llEEENS4_8TiledMMAINS4_8MMA_AtomIJNS4_10MMA_TraitsINS4_19SM100_MMA_F8F6F4_SSEJSI_SK_fSE_SF_NS4_17integral_constantINS4_4UMMA5MajorELSS_0EEENSQ_ISS_LSS_1EEENSQ_INSR_7ScaleInELSV_0EEESW_EEEEEENS4_6LayoutISC_NS5_IJNSA_ILi0EEES10_S10_EEEEENS5_IJNS4_10UnderscoreES13_S13_EEEEENS4_13SM90_TMA_LOADENS4_14ComposedLayoutINS4_7SwizzleILi2ELi4ELi3EEENS4_18smem_ptr_flag_bitsILi8EEENSZ_INS5_IJNSA_ILi8EEESG_EEENS5_IJSG_SB_EEEEEEEvNS4_8identityES16_NS17_INS18_ILi3ELi4ELi3EEES1B_NSZ_INS5_IJSE_S1C_EEENS5_IJSB_SE_EEEEEEEvS1H_EENS_8epilogue10collective18CollectiveEpilogueINS1O_23Sm100TmaWarpSpecializedILi4ELi2ELi64ELb0ELb0EEEJSH_NS5_IJNSZ_ISE_SB_EENSZ_ISG_SB_EEEEESI_SJ_SI_SJ_NS1O_6fusion15FusionCallbacksIS1S_NS1W_17LinearCombinationISI_fSI_fLNS_15FloatRoundStyleE2EEESH_S1V_JEEENS4_5SM1004TMEM4LOAD26SM100_TMEM_LOAD_32dp32b64xES16_S1G_NS4_39AutoVectorizingCopyWithAssumedAlignmentILi128EEENS4_14SM90_TMA_STOREES1G_S27_S27_EEEvvEEEEvNT_6ParamsE)
        /*0044*/ 	.word	0x00000000
.L_30:


//--------------------- .nv.compat                --------------------------
	.section	.nv.compat,"",@"SHT_CUDA_COMPAT_INFO"
	.align	4
        /*0000*/ 	.byte	0x02, 0x09, 0x01, 0x00, 0x02, 0x02, 0x02, 0x00, 0x02, 0x05, 0x05, 0x00, 0x03, 0x07, 0x01, 0x01
        /*0010*/ 	.byte	0x02, 0x03, 0x01, 0x00, 0x02, 0x06, 0x01, 0x00, 0x04, 0x0b, 0x08, 0x00, 0x09, 0x00, 0x00, 0x00
        /*0020*/ 	.byte	0x00, 0x00, 0x00, 0x00


//--------------------- .nv.info._ZN7cutlass13device_kernelINS_4gemm6kernel13GemmUniversalIN4cute5tupleIJiiiiEEENS1_10collective13CollectiveMmaINS1_35MainloopSm100TmaUmmaWarpSpecializedILi7ELi2ELi2ENS5_IJNS4_1CILi1EEESB_SB_EEEEENS5_IJNSA_ILi128EEENSA_ILi256EEENSA_ILi64EEEEEENS_12float_e5m2_tENS5_IJlSB_lEEENS_12float_e4m3_tENS5_IJSB_llEEENS4_8TiledMMAINS4_8MMA_AtomIJNS4_10MMA_TraitsINS4_19SM100_MMA_F8F6F4_SSEJSI_SK_fSE_SF_NS4_17integral_constantINS4_4UMMA5MajorELSS_0EEENSQ_ISS_LSS_1EEENSQ_INSR_7ScaleInELSV_0EEESW_EEEEEENS4_6LayoutISC_NS5_IJNSA_ILi0EEES10_S10_EEEEENS5_IJNS4_10UnderscoreES13_S13_EEEEENS4_13SM90_TMA_LOADENS4_14ComposedLayoutINS4_7SwizzleILi2ELi4ELi3EEENS4_18smem_ptr_flag_bitsILi8EEENSZ_INS5_IJNSA_ILi8EEESG_EEENS5_IJSG_SB_EEEEEEEvNS4_8identityES16_NS17_INS18_ILi3ELi4ELi3EEES1B_NSZ_INS5_IJSE_S1C_EEENS5_IJSB_SE_EEEEEEEvS1H_EENS_8epilogue10collective18CollectiveEpilogueINS1O_23Sm100TmaWarpSpecializedILi4ELi2ELi64ELb0ELb0EEEJSH_NS5_IJNSZ_ISE_SB_EENSZ_ISG_SB_EEEEESI_SJ_SI_SJ_NS1O_6fusion15FusionCallbacksIS1S_NS1W_17LinearCombinationISI_fSI_fLNS_15FloatRoundStyleE2EEESH_S1V_JEEENS4_5SM1004TMEM4LOAD26SM100_TMEM_LOAD_32dp32b64xES16_S1G_NS4_39AutoVectorizingCopyWithAssumedAlignmentILi128EEENS4_14SM90_TMA_STOREES1G_S27_S27_EEEvvEEEEvNT_6ParamsE --------------------------
	.section	.nv.info._ZN7cutlass13device_kernelINS_4gemm6kernel13GemmUniversalIN4cute5tupleIJiiiiEEENS1_10collective13CollectiveMmaINS1_35MainloopSm100TmaUmmaWarpSpecializedILi7ELi2ELi2ENS5_IJNS4_1CILi1EEESB_SB_EEEEENS5_IJNSA_ILi128EEENSA_ILi256EEENSA_ILi64EEEEEENS_12float_e5m2_tENS5_IJlSB_lEEENS_12float_e4m3_tENS5_IJSB_llEEENS4_8TiledMMAINS4_8MMA_AtomIJNS4_10MMA_TraitsINS4_19SM100_MMA_F8F6F4_SSEJSI_SK_fSE_SF_NS4_17integral_constantINS4_4UMMA5MajorELSS_0EEENSQ_ISS_LSS_1EEENSQ_INSR_7ScaleInELSV_0EEESW_EEEEEENS4_6LayoutISC_NS5_IJNSA_ILi0EEES10_S10_EEEEENS5_IJNS4_10UnderscoreES13_S13_EEEEENS4_13SM90_TMA_LOADENS4_14ComposedLayoutINS4_7SwizzleILi2ELi4ELi3EEENS4_18smem_ptr_flag_bitsILi8EEENSZ_INS5_IJNSA_ILi8EEESG_EEENS5_IJSG_SB_EEEEEEEvNS4_8identityES16_NS17_INS18_ILi3ELi4ELi3EEES1B_NSZ_INS5_IJSE_S1C_EEENS5_IJSB_SE_EEEEEEEvS1H_EENS_8epilogue10collective18CollectiveEpilogueINS1O_23Sm100TmaWarpSpecializedILi4ELi2ELi64ELb0ELb0EEEJSH_NS5_IJNSZ_ISE_SB_EENSZ_ISG_SB_EEEEESI_SJ_SI_SJ_NS1O_6fusion15FusionCallbacksIS1S_NS1W_17LinearCombinationISI_fSI_fLNS_15FloatRoundStyleE2EEESH_S1V_JEEENS4_5SM1004TMEM4LOAD26SM100_TMEM_LOAD_32dp32b64xES16_S1G_NS4_39AutoVectorizingCopyWithAssumedAlignmentILi128EEENS4_14SM90_TMA_STOREES1G_S27_S27_EEEvvEEEEvNT_6ParamsE,"",@"SHT_CUDA_INFO"
	.sectionflags	@""
	.align	4


	//----- nvinfo : EIATTR_CUDA_API_VERSION
	.align		4
        /*0000*/ 	.byte	0x04, 0x37
        /*0002*/ 	.short	(.L_32 - .L_31)
.L_31:
        /*0004*/ 	.word	0x00000082


	//----- nvinfo : EIATTR_KPARAM_INFO
	.align		4
.L_32:
        /*0008*/ 	.byte	0x04, 0x17
        /*000a*/ 	.short	(.L_34 - .L_33)
.L_33:
        /*000c*/ 	.word	0x00000000
        /*0010*/ 	.short	0x0000
        /*0012*/ 	.short	0x0000
        /*0014*/ 	.byte	0x00, 0xf0, 0x01, 0x20


	//----- nvinfo : EIATTR_AT_ENTRY_FRAGMENTS
	.align		4
.L_34:
        /*0018*/ 	.byte	0x04, 0x4f
        /*001a*/ 	.short	(.L_36 - .L_35)


	//   ....[0]....
.L_35:
        /*001c*/ 	.word	0x00000006


	//----- nvinfo : EIATTR_RESERVED_SMEM_USED
	.align		4
.L_36:
        /*0020*/ 	.byte	0x01, 0x41
	.zero		2


	//----- nvinfo : EIATTR_SPARSE_MMA_MASK
	.align		4
        /*0024*/ 	.byte	0x03, 0x50
        /*0026*/ 	.short	0x0000


	//----- nvinfo : EIATTR_TCGEN05_1CTA_USED
	.align		4
        /*0028*/ 	.byte	0x01, 0x51
	.zero		2


	//----- nvinfo : EIATTR_MAXREG_COUNT
	.align		4
        /*002c*/ 	.byte	0x03, 0x1b
        /*002e*/ 	.short	0x00ff


	//----- nvinfo : EIATTR_NUM_BARRIERS
	.align		4
        /*0030*/ 	.byte	0x02, 0x4c
        /*0032*/ 	.byte	0x07
	.zero		1


	//----- nvinfo : EIATTR_EXTERNS
	.align		4
        /*0034*/ 	.byte	0x04, 0x0f
        /*0036*/ 	.short	(.L_38 - .L_37)


	//   ....[0]....
	.align		4
.L_37:
        /*0038*/ 	.word	index@(__assertfail)


	//----- nvinfo : EIATTR_MERCURY_ISA_VERSION
	.align		4
.L_38:
        /*003c*/ 	.byte	0x03, 0x5f
        /*003e*/ 	.short	0x0101


	//----- nvinfo : EIATTR_INT_WARP_WIDE_INSTR_OFFSETS
	.align		4
        /*0040*/ 	.byte	0x04, 0x31
        /*0042*/ 	.short	(.L_40 - .L_39)


	//   ....[0]....
.L_39:
        /*0044*/ 	.word	0x00001ec0


	//   ....[1]....
        /*0048*/ 	.word	0x000038c0


	//   ....[2]....
        /*004c*/ 	.word	0x000038e0


	//   ....[3]....
        /*0050*/ 	.word	0x00003910


	//   ....[4]....
        /*0054*/ 	.word	0x00004250


	//   ....[5]....
        /*0058*/ 	.word	0x000042c0


	//   ....[6]....
        /*005c*/ 	.word	0x000043a0


	//   ....[7]....
        /*0060*/ 	.word	0x00004420


	//   ....[8]....
        /*0064*/ 	.word	0x00004530


	//   ....[9]....
        /*0068*/ 	.word	0x000045c0


	//   ....[10]....
        /*006c*/ 	.word	0x000047a0


	//   ....[11]....
        /*0070*/ 	.word	0x00004900


	//----- nvinfo : EIATTR_COOP_GROUP_MASK_REGIDS
	.align		4
.L_40:
        /*0074*/ 	.byte	0x04, 0x29
        /*0076*/ 	.short	(.L_42 - .L_41)


	//   ....[0]....
.L_41:
        /*0078*/ 	.word	0xffffffff


	//   ....[1]....
        /*007c*/ 	.word	0xffffffff


	//   ....[2]....
        /*0080*/ 	.word	0xffffffff


	//   ....[3]....
        /*0084*/ 	.word	0xffffffff


	//   ....[4]....
        /*0088*/ 	.word	0xffffffff


	//   ....[5]....
        /*008c*/ 	.word	0xffffffff


	//   ....[6]....
        /*0090*/ 	.word	0xffffffff


	//   ....[7]....
        /*0094*/ 	.word	0xffffffff


	//   ....[8]....
        /*0098*/ 	.word	0xffffffff


	//   ....[9]....
        /*009c*/ 	.word	0xffffffff


	//   ....[10]....
        /*00a0*/ 	.word	0xffffffff


	//   ....[11]....
        /*00a4*/ 	.word	0xffffffff


	//   ....[12]....
        /*00a8*/ 	.word	0xffffffff


	//----- nvinfo : EIATTR_COOP_GROUP_INSTR_OFFSETS
	.align		4
.L_42:
        /*00ac*/ 	.byte	0x04, 0x28
        /*00ae*/ 	.short	(.L_44 - .L_43)


	//   ....[0]....
.L_43:
        /*00b0*/ 	.word	0x00000090


	//   ....[1]....
        /*00b4*/ 	.word	0x000004d0


	//   ....[2]....
        /*00b8*/ 	.word	0x000006a0


	//   ....[3]....
        /*00bc*/ 	.word	0x00000840


	//   ....[4]....
        /*00c0*/ 	.word	0x00000940


	//   ....[5]....
        /*00c4*/ 	.word	0x00000ab0


	//   ....[6]....
        /*00c8*/ 	.word	0x00000c10


	//   ....[7]....
        /*00cc*/ 	.word	0x00001da0


	//   ....[8]....
        /*00d0*/ 	.word	0x00002d30


	//   ....[9]....
        /*00d4*/ 	.word	0x00002f40


	//   ....[10]....
        /*00d8*/ 	.word	0x00002f70


	//   ....[11]....
        /*00dc*/ 	.word	0x000037a0


	//   ....[12]....
        /*00e0*/ 	.word	0x000039d0


	//----- nvinfo : EIATTR_VRC_CTA_INIT_COUNT
	.align		4
.L_44:
        /*00e4*/ 	.byte	0x02, 0x4a
        /*00e6*/ 	.byte	0x80
	.zero		1


	//----- nvinfo : EIATTR_SYSCALL_OFFSETS
	.align		4
        /*00e8*/ 	.byte	0x04, 0x46
        /*00ea*/ 	.short	(.L_46 - .L_45)


	//   ....[0]....
.L_45:
        /*00ec*/ 	.word	0x00005370


	//   ....[1]....
        /*00f0*/ 	.word	0x000054b0


	//   ....[2]....
        /*00f4*/ 	.word	0x00005d10


	//   ....[3]....
        /*00f8*/ 	.word	0x00007330


	//   ....[4]....
        /*00fc*/ 	.word	0x000088e0


	//   ....[5]....
        /*0100*/ 	.word	0x00009eb0


	//----- nvinfo : EIATTR_MBARRIER_INSTR_OFFSETS
	.align		4
.L_46:
        /*0104*/ 	.byte	0x04, 0x39
        /*0106*/ 	.short	(.L_48 - .L_47)


	//   ....[0]....
.L_47:
        /*0108*/ 	.word	0x000005b0
        /*010c*/ 	.word	0x000000ff
        /*0110*/ 	.word	0x00000000
        /*0114*/ 	.short	0x0100
        /*0116*/ 	.byte	0x05
	.zero		1


	//   ....[1]....
        /*0118*/ 	.word	0x000005c0
        /*011c*/ 	.word	0x000000ff
        /*0120*/ 	.word	0x00000038
        /*0124*/ 	.short	0x0100
        /*0126*/ 	.byte	0x05
	.zero		1


	//   ....[2]....
        /*0128*/ 	.word	0x000005d0
        /*012c*/ 	.word	0x000000ff
        /*0130*/ 	.word	0x00000008
        /*0134*/ 	.short	0x0100
        /*0136*/ 	.byte	0x05
	.zero		1


	//   ....[3]....
        /*0138*/ 	.word	0x000005e0
        /*013c*/ 	.word	0x000000ff
        /*0140*/ 	.word	0x00000040
        /*0144*/ 	.short	0x0100
        /*0146*/ 	.byte	0x05
	.zero		1


	//   ....[4]....
        /*0148*/ 	.word	0x000005f0
        /*014c*/ 	.word	0x000000ff
        /*0150*/ 	.word	0x00000010
        /*0154*/ 	.short	0x0100
        /*0156*/ 	.byte	0x05
	.zero		1


	//   ....[5]....
        /*0158*/ 	.word	0x00000600
        /*015c*/ 	.word	0x000000ff
        /*0160*/ 	.word	0x00000048
        /*0164*/ 	.short	0x0100
        /*0166*/ 	.byte	0x05
	.zero		1


	//   ....[6]....
        /*0168*/ 	.word	0x00000610
        /*016c*/ 	.word	0x000000ff
        /*0170*/ 	.word	0x00000018
        /*0174*/ 	.short	0x0100
        /*0176*/ 	.byte	0x05
	.zero		1


	//   ....[7]....
        /*0178*/ 	.word	0x00000620
        /*017c*/ 	.word	0x000000ff
        /*0180*/ 	.word	0x00000050
        /*0184*/ 	.short	0x0100
        /*0186*/ 	.byte	0x05
	.zero		1


	//   ....[8]....
        /*0188*/ 	.word	0x00000630
        /*018c*/ 	.word	0x000000ff
        /*0190*/ 	.word	0x00000020
        /*0194*/ 	.short	0x0100
        /*0196*/ 	.byte	0x05
	.zero		1


	//   ....[9]....
        /*0198*/ 	.word	0x00000640
        /*019c*/ 	.word	0x000000ff
        /*01a0*/ 	.word	0x00000058
        /*01a4*/ 	.short	0x0100
        /*01a6*/ 	.byte	0x05
	.zero		1


	//   ....[10]....
        /*01a8*/ 	.word	0x00000650
        /*01ac*/ 	.word	0x000000ff
        /*01b0*/ 	.word	0x00000028
        /*01b4*/ 	.short	0x0100
        /*01b6*/ 	.byte	0x05
	.zero		1


	//   ....[11]....
        /*01b8*/ 	.word	0x00000660
        /*01bc*/ 	.word	0x000000ff
        /*01c0*/ 	.word	0x00000060
        /*01c4*/ 	.short	0x0100
        /*01c6*/ 	.byte	0x05
	.zero		1


	//   ....[12]....
        /*01c8*/ 	.word	0x00000670
        /*01cc*/ 	.word	0x000000ff
        /*01d0*/ 	.word	0x00000030
        /*01d4*/ 	.short	0x0100
        /*01d6*/ 	.byte	0x05
	.zero		1


	//   ....[13]....
        /*01d8*/ 	.word	0x00000680
        /*01dc*/ 	.word	0x000000ff
        /*01e0*/ 	.word	0x00000068
        /*01e4*/ 	.short	0x0100
        /*01e6*/ 	.byte	0x05
	.zero		1


	//   ....[14]....
        /*01e8*/ 	.word	0x000007b0
        /*01ec*/ 	.word	0x000000ff
        /*01f0*/ 	.word	0x00000070
        /*01f4*/ 	.short	0x0100
        /*01f6*/ 	.byte	0x07
	.zero		1


	//   ....[15]....
        /*01f8*/ 	.word	0x000007c0
        /*01fc*/ 	.word	0x000000ff
        /*0200*/ 	.word	0x00000090
        /*0204*/ 	.short	0x0100
        /*0206*/ 	.byte	0x07
	.zero		1


	//   ....[16]....
        /*0208*/ 	.word	0x000007d0
        /*020c*/ 	.word	0x000000ff
        /*0210*/ 	.word	0x00000078
        /*0214*/ 	.short	0x0100
        /*0216*/ 	.byte	0x07
	.zero		1


	//   ....[17]....
        /*0218*/ 	.word	0x000007e0
        /*021c*/ 	.word	0x000000ff
        /*0220*/ 	.word	0x00000098
        /*0224*/ 	.short	0x0100
        /*0226*/ 	.byte	0x07
	.zero		1


	//   ....[18]....
        /*0228*/ 	.word	0x000007f0
        /*022c*/ 	.word	0x000000ff
        /*0230*/ 	.word	0x00000080
        /*0234*/ 	.short	0x0100
        /*0236*/ 	.byte	0x07
	.zero		1


	//   ....[19]....
        /*0238*/ 	.word	0x00000800
        /*023c*/ 	.word	0x000000ff
        /*0240*/ 	.word	0x000000a0
        /*0244*/ 	.short	0x0100
        /*0246*/ 	.byte	0x07
	.zero		1


	//   ....[20]....
        /*0248*/ 	.word	0x00000810
        /*024c*/ 	.word	0x000000ff
        /*0250*/ 	.word	0x00000088
        /*0254*/ 	.short	0x0100
        /*0256*/ 	.byte	0x07
	.zero		1


	//   ....[21]....
        /*0258*/ 	.word	0x00000820
        /*025c*/ 	.word	0x000000ff
        /*0260*/ 	.word	0x000000a8
        /*0264*/ 	.short	0x0100
        /*0266*/ 	.byte	0x07
	.zero		1


	//   ....[22]....
        /*0268*/ 	.word	0x00000910
        /*026c*/ 	.word	0x000000ff
        /*0270*/ 	.word	0x000000b0
        /*0274*/ 	.short	0x0100
        /*0276*/ 	.byte	0x05
	.zero		1


	//   ....[23]....
        /*0278*/ 	.word	0x00000920
        /*027c*/ 	.word	0x000000ff
        /*0280*/ 	.word	0x000000b8
        /*0284*/ 	.short	0x0100
        /*0286*/ 	.byte	0x05
	.zero		1


	//   ....[24]....
        /*0288*/ 	.word	0x00000a60
        /*028c*/ 	.word	0x000000ff
        /*0290*/ 	.word	0x000000c0
        /*0294*/ 	.short	0x0100
        /*0296*/ 	.byte	0x05
	.zero		1


	//   ....[25]....
        /*0298*/ 	.word	0x00000a70
        /*029c*/ 	.word	0x000000ff
        /*02a0*/ 	.word	0x000000d0
        /*02a4*/ 	.short	0x0100
        /*02a6*/ 	.byte	0x05
	.zero		1


	//   ....[26]....
        /*02a8*/ 	.word	0x00000a80
        /*02ac*/ 	.word	0x000000ff
        /*02b0*/ 	.word	0x000000c8
        /*02b4*/ 	.short	0x0100
        /*02b6*/ 	.byte	0x05
	.zero		1


	//   ....[27]....
        /*02b8*/ 	.word	0x00000a90
        /*02bc*/ 	.word	0x000000ff
        /*02c0*/ 	.word	0x000000d8
        /*02c4*/ 	.short	0x0100
        /*02c6*/ 	.byte	0x05
	.zero		1


	//   ....[28]....
        /*02c8*/ 	.word	0x00000bc0
        /*02cc*/ 	.word	0x000000ff
        /*02d0*/ 	.word	0x000000e0
        /*02d4*/ 	.short	0x0100
        /*02d6*/ 	.byte	0x07
	.zero		1


	//   ....[29]....
        /*02d8*/ 	.word	0x00000bd0
        /*02dc*/ 	.word	0x000000ff
        /*02e0*/ 	.word	0x000000f0
        /*02e4*/ 	.short	0x0100
        /*02e6*/ 	.byte	0x07
	.zero		1


	//   ....[30]....
        /*02e8*/ 	.word	0x00000be0
        /*02ec*/ 	.word	0x000000ff
        /*02f0*/ 	.word	0x000000e8
        /*02f4*/ 	.short	0x0100
        /*02f6*/ 	.byte	0x07
	.zero		1


	//   ....[31]....
        /*02f8*/ 	.word	0x00000bf0
        /*02fc*/ 	.word	0x000000ff
        /*0300*/ 	.word	0x000000f8
        /*0304*/ 	.short	0x0100
        /*0306*/ 	.byte	0x07
	.zero		1


	//   ....[32]....
        /*0308*/ 	.word	0x00000ce0
        /*030c*/ 	.word	0x000000ff
        /*0310*/ 	.word	0x00000100
        /*0314*/ 	.short	0x0100
        /*0316*/ 	.byte	0x05
	.zero		1


	//   ....[33]....
        /*0318*/ 	.word	0x00000cf0
        /*031c*/ 	.word	0x000000ff
        /*0320*/ 	.word	0x00000110
        /*0324*/ 	.short	0x0100
        /*0326*/ 	.byte	0x05
	.zero		1


	//   ....[34]....
        /*0328*/ 	.word	0x00000d00
        /*032c*/ 	.word	0x000000ff
        /*0330*/ 	.word	0x00000108
        /*0334*/ 	.short	0x0100
        /*0336*/ 	.byte	0x05
	.zero		1


	//   ....[35]....
        /*0338*/ 	.word	0x00000d10
        /*033c*/ 	.word	0x000000ff
        /*0340*/ 	.word	0x00000118
        /*0344*/ 	.short	0x0100
        /*0346*/ 	.byte	0x05
	.zero		1


	//   ....[36]....
        /*0348*/ 	.word	0x000015e0
        /*034c*/ 	.word	0x00000003
        /*0350*/ 	.word	0x00000110
        /*0354*/ 	.short	0x010a
        /*0356*/ 	.byte	0xff
	.zero		1


	//   ....[37]....
        /*0358*/ 	.word	0x00001610
        /*035c*/ 	.word	0x00000003
        /*0360*/ 	.word	0x00000100
        /*0364*/ 	.short	0x0101
        /*0366*/ 	.byte	0xff
	.zero		1


	//   ....[38]....
        /*0368*/ 	.word	0x000016e0
        /*036c*/ 	.word	0x000000ff
        /*0370*/ 	.word	0x00000038
        /*0374*/ 	.short	0x010a
        /*0376*/ 	.byte	0x08
	.zero		1


	//   ....[39]....
        /*0378*/ 	.word	0x00001790
        /*037c*/ 	.word	0x000000ff
        /*0380*/ 	.word	0x00000038
        /*0384*/ 	.short	0x010a
        /*0386*/ 	.byte	0x21
	.zero		1


	//   ....[40]....
        /*0388*/ 	.word	0x000018e0
        /*038c*/ 	.word	0x000000ff
        /*0390*/ 	.word	0x00000038
        /*0394*/ 	.short	0x010a
        /*0396*/ 	.byte	0x08
	.zero		1


	//   ....[41]....
        /*0398*/ 	.word	0x00001a40
        /*039c*/ 	.word	0x000000ff
        /*03a0*/ 	.word	0x000000b8
        /*03a4*/ 	.short	0x0101
        /*03a6*/ 	.byte	0x04
	.zero		1


	//   ....[42]....
        /*03a8*/ 	.word	0x00001a60
        /*03ac*/ 	.word	0x000000ff
        /*03b0*/ 	.word	0x00000038
        /*03b4*/ 	.short	0x010a
        /*03b6*/ 	.byte	0x08
	.zero		1


	//   ....[43]....
        /*03b8*/ 	.word	0x00001af0
        /*03bc*/ 	.word	0x000000ff
        /*03c0*/ 	.word	0x00000038
        /*03c4*/ 	.short	0x010a
        /*03c6*/ 	.byte	0x19
	.zero		1


	//   ....[44]....
        /*03c8*/ 	.word	0x00001c40
        /*03cc*/ 	.word	0x000000ff
        /*03d0*/ 	.word	0x00000038
        /*03d4*/ 	.short	0x010a
        /*03d6*/ 	.byte	0x08
	.zero		1


	//   ....[45]....
        /*03d8*/ 	.word	0x00001dd0
        /*03dc*/ 	.word	0x00000002
        /*03e0*/ 	.word	0x000000c0
        /*03e4*/ 	.short	0x010a
        /*03e6*/ 	.byte	0xff
	.zero		1


	//   ....[46]....
        /*03e8*/ 	.word	0x00001e90
        /*03ec*/ 	.word	0x00000002
        /*03f0*/ 	.word	0x00000000
        /*03f4*/ 	.short	0x0101
        /*03f6*/ 	.byte	0xff
	.zero		1


	//   ....[47]....
        /*03f8*/ 	.word	0x000023f0
        /*03fc*/ 	.word	0x000000ff
        /*0400*/ 	.word	0x00000000
        /*0404*/ 	.short	0x010a
        /*0406*/ 	.byte	0x05
	.zero		1


	//   ....[48]....
        /*0408*/ 	.word	0x00002480
        /*040c*/ 	.word	0x000000ff
        /*0410*/ 	.word	0x00000000
        /*0414*/ 	.short	0x010a
        /*0416*/ 	.byte	0x05
	.zero		1


	//   ....[49]....
        /*0418*/ 	.word	0x00002510
        /*041c*/ 	.word	0x000000ff
        /*0420*/ 	.word	0x00000000
        /*0424*/ 	.short	0x010a
        /*0426*/ 	.byte	0x05
	.zero		1


	//   ....[50]....
        /*0428*/ 	.word	0x000025a0
        /*042c*/ 	.word	0x000000ff
        /*0430*/ 	.word	0x00000000
        /*0434*/ 	.short	0x010a
        /*0436*/ 	.byte	0x05
	.zero		1


	//   ....[51]....
        /*0438*/ 	.word	0x00002630
        /*043c*/ 	.word	0x000000ff
        /*0440*/ 	.word	0x00000000
        /*0444*/ 	.short	0x010a
        /*0446*/ 	.byte	0x05
	.zero		1


	//   ....[52]....
        /*0448*/ 	.word	0x000026c0
        /*044c*/ 	.word	0x000000ff
        /*0450*/ 	.word	0x00000000
        /*0454*/ 	.short	0x010a
        /*0456*/ 	.byte	0x05
	.zero		1


	//   ....[53]....
        /*0458*/ 	.word	0x00002760
        /*045c*/ 	.word	0x00000000
        /*0460*/ 	.word	0x00000000
        /*0464*/ 	.short	0x010a
        /*0466*/ 	.byte	0xff
	.zero		1


	//   ....[54]....
        /*0468*/ 	.word	0x00002880
        /*046c*/ 	.word	0x00000000
        /*0470*/ 	.word	0x00000100
        /*0474*/ 	.short	0x010a
        /*0476*/ 	.byte	0xff
	.zero		1


	//   ....[55]....
        /*0478*/ 	.word	0x000028e0
        /*047c*/ 	.word	0x00000004
        /*0480*/ 	.word	0x00000000
        /*0484*/ 	.short	0x0101
        /*0486*/ 	.byte	0xff
	.zero		1


	//   ....[56]....
        /*0488*/ 	.word	0x00002900
        /*048c*/ 	.word	0x000000ff
        /*0490*/ 	.word	0x000000d0
        /*0494*/ 	.short	0x010a
        /*0496*/ 	.byte	0x05
	.zero		1


	//   ....[57]....
        /*0498*/ 	.word	0x00002a20
        /*049c*/ 	.word	0x00000000
        /*04a0*/ 	.word	0x000000c0
        /*04a4*/ 	.short	0x010a
        /*04a6*/ 	.byte	0xff
	.zero		1


	//   ....[58]....
        /*04a8*/ 	.word	0x00002b30
        /*04ac*/ 	.word	0x00000000
        /*04b0*/ 	.word	0x00000000
        /*04b4*/ 	.short	0x0101
        /*04b6*/ 	.byte	0xff
	.zero		1


	//   ....[59]....
        /*04b8*/ 	.word	0x00002bc0
        /*04bc*/ 	.word	0x000000ff
        /*04c0*/ 	.word	0x000000d0
        /*04c4*/ 	.short	0x0106
        /*04c6*/ 	.byte	0x05
	.zero		1


	//   ....[60]....
        /*04c8*/ 	.word	0x00002be0
        /*04cc*/ 	.word	0x000000ff
        /*04d0*/ 	.word	0x000000d0
        /*04d4*/ 	.short	0x010a
        /*04d6*/ 	.byte	0x05
	.zero		1


	//   ....[61]....
        /*04d8*/ 	.word	0x00002c70
        /*04dc*/ 	.word	0x000000ff
        /*04e0*/ 	.word	0x000000d0
        /*04e4*/ 	.short	0x0106
        /*04e6*/ 	.byte	0x04
	.zero		1


	//   ....[62]....
        /*04e8*/ 	.word	0x00002cb0
        /*04ec*/ 	.word	0x00000000
        /*04f0*/ 	.word	0x000000d0
        /*04f4*/ 	.short	0x010a
        /*04f6*/ 	.byte	0xff
	.zero		1


	//   ....[63]....
        /*04f8*/ 	.word	0x000031b0
        /*04fc*/ 	.word	0x00000000
        /*0500*/ 	.word	0x000000c0
        /*0504*/ 	.short	0x010a
        /*0506*/ 	.byte	0xff
	.zero		1


	//   ....[64]....
        /*0508*/ 	.word	0x000032c0
        /*050c*/ 	.word	0x00000003
        /*0510*/ 	.word	0x00000000
        /*0514*/ 	.short	0x0101
        /*0516*/ 	.byte	0xff
	.zero		1


	//   ....[65]....
        /*0518*/ 	.word	0x000032d0
        /*051c*/ 	.word	0x000000ff
        /*0520*/ 	.word	0x00000000
        /*0524*/ 	.short	0x010a
        /*0526*/ 	.byte	0x04
	.zero		1


	//   ....[66]....
        /*0528*/ 	.word	0x000032f0
        /*052c*/ 	.word	0x000000ff
        /*0530*/ 	.word	0x000000f0
        /*0534*/ 	.short	0x010a
        /*0536*/ 	.byte	0x08
	.zero		1


	//   ....[67]....
        /*0538*/ 	.word	0x000033c0
        /*053c*/ 	.word	0x000000ff
        /*0540*/ 	.word	0x00000000
        /*0544*/ 	.short	0x010a
        /*0546*/ 	.byte	0x07
	.zero		1


	//   ....[68]....
        /*0548*/ 	.word	0x00003500
        /*054c*/ 	.word	0x000000ff
        /*0550*/ 	.word	0x00000000
        /*0554*/ 	.short	0x010a
        /*0556*/ 	.byte	0x04
	.zero		1


	//   ....[69]....
        /*0558*/ 	.word	0x000036f0
        /*055c*/ 	.word	0x000000ff
        /*0560*/ 	.word	0x00000000
        /*0564*/ 	.short	0x010a
        /*0566*/ 	.byte	0x05
	.zero		1


	//   ....[70]....
        /*0568*/ 	.word	0x00003780
        /*056c*/ 	.word	0x000000ff
        /*0570*/ 	.word	0x00000000
        /*0574*/ 	.short	0x010a
        /*0576*/ 	.byte	0x07
	.zero		1


	//   ....[71]....
        /*0578*/ 	.word	0x00003c00
        /*057c*/ 	.word	0x00000000
        /*0580*/ 	.word	0x000000c0
        /*0584*/ 	.short	0x010a
        /*0586*/ 	.byte	0xff
	.zero		1


	//   ....[72]....
        /*0588*/ 	.word	0x00003cc0
        /*058c*/ 	.word	0x00000000
        /*0590*/ 	.word	0x00000000
        /*0594*/ 	.short	0x0101
        /*0596*/ 	.byte	0xff
	.zero		1


	//   ....[73]....
        /*0598*/ 	.word	0x00003fe0
        /*059c*/ 	.word	0x000000ff
        /*05a0*/ 	.word	0x000000b8
        /*05a4*/ 	.short	0x010a
        /*05a6*/ 	.byte	0x07
	.zero		1


	//   ....[74]....
        /*05a8*/ 	.word	0x000041d0
        /*05ac*/ 	.word	0x000000ff
        /*05b0*/ 	.word	0x00000090
        /*05b4*/ 	.short	0x010a
        /*05b6*/ 	.byte	0x07
	.zero		1


	//   ....[75]....
        /*05b8*/ 	.word	0x00004340
        /*05bc*/ 	.word	0x000000ff
        /*05c0*/ 	.word	0x00000070
        /*05c4*/ 	.short	0x010b
        /*05c6*/ 	.byte	0x07
	.zero		1


	//   ....[76]....
        /*05c8*/ 	.word	0x00004350
        /*05cc*/ 	.word	0x000000ff
        /*05d0*/ 	.word	0x00000000
        /*05d4*/ 	.short	0x0101
        /*05d6*/ 	.byte	0x08
	.zero		1


	//   ....[77]....
        /*05d8*/ 	.word	0x00004370
        /*05dc*/ 	.word	0x000000ff
        /*05e0*/ 	.word	0x00000098
        /*05e4*/ 	.short	0x010a
        /*05e6*/ 	.byte	0x07
	.zero		1


	//   ....[78]....
        /*05e8*/ 	.word	0x000044d0
        /*05ec*/ 	.word	0x000000ff
        /*05f0*/ 	.word	0x00000078
        /*05f4*/ 	.short	0x010b
        /*05f6*/ 	.byte	0x07
	.zero		1


	//   ....[79]....
        /*05f8*/ 	.word	0x000044e0
        /*05fc*/ 	.word	0x000000ff
        /*0600*/ 	.word	0x00000000
        /*0604*/ 	.short	0x0101
        /*0606*/ 	.byte	0x08
	.zero		1


	//   ....[80]....
        /*0608*/ 	.word	0x000044f0
        /*060c*/ 	.word	0x000000ff
        /*0610*/ 	.word	0x000000a0
        /*0614*/ 	.short	0x010a
        /*0616*/ 	.byte	0x07
	.zero		1


	//   ....[81]....
        /*0618*/ 	.word	0x00004690
        /*061c*/ 	.word	0x000000ff
        /*0620*/ 	.word	0x00000080
        /*0624*/ 	.short	0x010b
        /*0626*/ 	.byte	0x07
	.zero		1


	//   ....[82]....
        /*0628*/ 	.word	0x00004700
        /*062c*/ 	.word	0x000000ff
        /*0630*/ 	.word	0x00000000
        /*0634*/ 	.short	0x0101
        /*0636*/ 	.byte	0x08
	.zero		1


	//   ....[83]....
        /*0638*/ 	.word	0x00004730
        /*063c*/ 	.word	0x000000ff
        /*0640*/ 	.word	0x000000a8
        /*0644*/ 	.short	0x010a
        /*0646*/ 	.byte	0x07
	.zero		1


	//   ....[84]....
        /*0648*/ 	.word	0x00004940
        /*064c*/ 	.word	0x000000ff
        /*0650*/ 	.word	0x00000088
        /*0654*/ 	.short	0x010b
        /*0656*/ 	.byte	0x07
	.zero		1


	//   ....[85]....
        /*0658*/ 	.word	0x00004960
        /*065c*/ 	.word	0x000000ff
        /*0660*/ 	.word	0x00000000
        /*0664*/ 	.short	0x0101
        /*0666*/ 	.byte	0x0d
	.zero		1


	//   ....[86]....
        /*0668*/ 	.word	0x00004990
        /*066c*/ 	.word	0x000000ff
        /*0670*/ 	.word	0x00000090
        /*0674*/ 	.short	0x010a
        /*0676*/ 	.byte	0x07
	.zero		1


	//   ....[87]....
        /*0678*/ 	.word	0x000049b0
        /*067c*/ 	.word	0x000000ff
        /*0680*/ 	.word	0x00000098
        /*0684*/ 	.short	0x010a
        /*0686*/ 	.byte	0x07
	.zero		1


	//   ....[88]....
        /*0688*/ 	.word	0x000049d0
        /*068c*/ 	.word	0x000000ff
        /*0690*/ 	.word	0x000000a0
        /*0694*/ 	.short	0x010a
        /*0696*/ 	.byte	0x07
	.zero		1


	//   ....[89]....
        /*0698*/ 	.word	0x00004a10
        /*069c*/ 	.word	0x00000000
        /*06a0*/ 	.word	0x000000a8
        /*06a4*/ 	.short	0x010a
        /*06a6*/ 	.byte	0xff
	.zero		1


	//   ....[90]....
        /*06a8*/ 	.word	0x00004d40
        /*06ac*/ 	.word	0x00000000
        /*06b0*/ 	.word	0x000000c0
        /*06b4*/ 	.short	0x010a
        /*06b6*/ 	.byte	0xff
	.zero		1


	//   ....[91]....
        /*06b8*/ 	.word	0x00004e50
        /*06bc*/ 	.word	0x00000000
        /*06c0*/ 	.word	0x00000000
        /*06c4*/ 	.short	0x0101
        /*06c6*/ 	.byte	0xff
	.zero		1


	//   ....[92]....
        /*06c8*/ 	.word	0x000058b0
        /*06cc*/ 	.word	0x00000003
        /*06d0*/ 	.word	0x00000070
        /*06d4*/ 	.short	0x010a
        /*06d6*/ 	.byte	0xff
	.zero		1


	//   ....[93]....
        /*06d8*/ 	.word	0x000058f0
        /*06dc*/ 	.word	0x000000c1
        /*06e0*/ 	.word	0x000000e0
        /*06e4*/ 	.short	0x010a
        /*06e6*/ 	.byte	0xff
	.zero		1


	//   ....[94]....
        /*06e8*/ 	.word	0x00005a20
        /*06ec*/ 	.word	0x00000003
        /*06f0*/ 	.word	0x00000070
        /*06f4*/ 	.short	0x010a
        /*06f6*/ 	.byte	0xff
	.zero		1


	//   ....[95]....
        /*06f8*/ 	.word	0x00005b80
        /*06fc*/ 	.word	0x00000000
        /*0700*/ 	.word	0x00000000
        /*0704*/ 	.short	0x0101
        /*0706*/ 	.byte	0xff
	.zero		1


	//   ....[96]....
        /*0708*/ 	.word	0x00005be0
        /*070c*/ 	.word	0x000000c1
        /*0710*/ 	.word	0x000000e0
        /*0714*/ 	.short	0x010a
        /*0716*/ 	.byte	0xff
	.zero		1


	//   ....[97]....
        /*0718*/ 	.word	0x00006f90
        /*071c*/ 	.word	0x000000cc
        /*0720*/ 	.word	0x00000070
        /*0724*/ 	.short	0x010a
        /*0726*/ 	.byte	0xff
	.zero		1


	//   ....[98]....
        /*0728*/ 	.word	0x00007060
        /*072c*/ 	.word	0x000000cc
        /*0730*/ 	.word	0x00000070
        /*0734*/ 	.short	0x010a
        /*0736*/ 	.byte	0xff
	.zero		1


	//   ....[99]....
        /*0738*/ 	.word	0x000071a0
        /*073c*/ 	.word	0x00000003
        /*0740*/ 	.word	0x00000000
        /*0744*/ 	.short	0x0101
        /*0746*/ 	.byte	0xff
	.zero		1


	//   ....[100]....
        /*0748*/ 	.word	0x00008540
        /*074c*/ 	.word	0x00000000
        /*0750*/ 	.word	0x00000070
        /*0754*/ 	.short	0x010a
        /*0756*/ 	.byte	0xff
	.zero		1


	//   ....[101]....
        /*0758*/ 	.word	0x00008610
        /*075c*/ 	.word	0x00000000
        /*0760*/ 	.word	0x00000070
        /*0764*/ 	.short	0x010a
        /*0766*/ 	.byte	0xff
	.zero		1


	//   ....[102]....
        /*0768*/ 	.word	0x00008770
        /*076c*/ 	.word	0x00000000
        /*0770*/ 	.word	0x00000000
        /*0774*/ 	.short	0x0101
        /*0776*/ 	.byte	0xff
	.zero		1


	//   ....[103]....
        /*0778*/ 	.word	0x00009b20
        /*077c*/ 	.word	0x00000000
        /*0780*/ 	.word	0x00000070
        /*0784*/ 	.short	0x010a
        /*0786*/ 	.byte	0xff
	.zero		1


	//   ....[104]....
        /*0788*/ 	.word	0x00009bf0
        /*078c*/ 	.word	0x00000000
        /*0790*/ 	.word	0x00000070
        /*0794*/ 	.short	0x010a
        /*0796*/ 	.byte	0xff
	.zero		1


	//   ....[105]....
        /*0798*/ 	.word	0x00009d50
        /*079c*/ 	.word	0x00000000
        /*07a0*/ 	.word	0x00000000
        /*07a4*/ 	.short	0x0101
        /*07a6*/ 	.byte	0xff
	.zero		1


	//   ....[106]....
        /*07a8*/ 	.word	0x0000a240
        /*07ac*/ 	.word	0x000000ff
        /*07b0*/ 	.word	0x00000000
        /*07b4*/ 	.short	0x0101
        /*07b6*/ 	.byte	0x05
	.zero		1


	//   ....[107]....
        /*07b8*/ 	.word	0x0000b1c0
        /*07bc*/ 	.word	0x00000003
        /*07c0*/ 	.word	0x00000110
        /*07c4*/ 	.short	0x010a
        /*07c6*/ 	.byte	0xff
	.zero		1


	//   ....[108]....
        /*07c8*/ 	.word	0x0000b220
        /*07cc*/ 	.word	0x00000002
        /*07d0*/ 	.word	0x00000038
        /*07d4*/ 	.short	0x010a
        /*07d6*/ 	.byte	0xff
	.zero		1


	//   ....[109]....
        /*07d8*/ 	.word	0x0000b280
        /*07dc*/ 	.word	0x00000002
        /*07e0*/ 	.word	0x00000038
        /*07e4*/ 	.short	0x010a
        /*07e6*/ 	.byte	0xff
	.zero		1


	//   ....[110]....
        /*07e8*/ 	.word	0x0000b2d0
        /*07ec*/ 	.word	0x00000002
        /*07f0*/ 	.word	0x000000c0
        /*07f4*/ 	.short	0x010a
        /*07f6*/ 	.byte	0xff
	.zero		1


	//   ....[111]....
        /*07f8*/ 	.word	0x0000b330
        /*07fc*/ 	.word	0x00000000
        /*0800*/ 	.word	0x00000000
        /*0804*/ 	.short	0x010a
        /*0806*/ 	.byte	0xff
	.zero		1


	//   ....[112]....
        /*0808*/ 	.word	0x0000b390
        /*080c*/ 	.word	0x00000000
        /*0810*/ 	.word	0x00000000
        /*0814*/ 	.short	0x010a
        /*0816*/ 	.byte	0xff
	.zero		1


	//   ....[113]....
        /*0818*/ 	.word	0x0000b3f0
        /*081c*/ 	.word	0x00000000
        /*0820*/ 	.word	0x00000000
        /*0824*/ 	.short	0x010a
        /*0826*/ 	.byte	0xff
	.zero		1


	//   ....[114]....
        /*0828*/ 	.word	0x0000b450
        /*082c*/ 	.word	0x00000000
        /*0830*/ 	.word	0x00000000
        /*0834*/ 	.short	0x010a
        /*0836*/ 	.byte	0xff
	.zero		1


	//   ....[115]....
        /*0838*/ 	.word	0x0000b4b0
        /*083c*/ 	.word	0x00000000
        /*0840*/ 	.word	0x00000000
        /*0844*/ 	.short	0x010a
        /*0846*/ 	.byte	0xff
	.zero		1


	//   ....[116]....
        /*0848*/ 	.word	0x0000b510
        /*084c*/ 	.word	0x00000000
        /*0850*/ 	.word	0x00000000
        /*0854*/ 	.short	0x010a
        /*0856*/ 	.byte	0xff
	.zero		1


	//   ....[117]....
        /*0858*/ 	.word	0x0000b560
        /*085c*/ 	.word	0x00000000
        /*0860*/ 	.word	0x00000100
        /*0864*/ 	.short	0x010a
        /*0866*/ 	.byte	0xff
	.zero		1


	//   ....[118]....
        /*0868*/ 	.word	0x0000b5c0
        /*086c*/ 	.word	0x00000000
        /*0870*/ 	.word	0x000000d0
        /*0874*/ 	.short	0x010a
        /*0876*/ 	.byte	0xff
	.zero		1


	//   ....[119]....
        /*0878*/ 	.word	0x0000b610
        /*087c*/ 	.word	0x00000000
        /*0880*/ 	.word	0x000000c0
        /*0884*/ 	.short	0x010a
        /*0886*/ 	.byte	0xff
	.zero		1


	//   ....[120]....
        /*0888*/ 	.word	0x0000b670
        /*088c*/ 	.word	0x00000000
        /*0890*/ 	.word	0x000000d0
        /*0894*/ 	.short	0x010a
        /*0896*/ 	.byte	0xff
	.zero		1


	//   ....[121]....
        /*0898*/ 	.word	0x0000b6c0
        /*089c*/ 	.word	0x00000000
        /*08a0*/ 	.word	0x000000c0
        /*08a4*/ 	.short	0x010a
        /*08a6*/ 	.byte	0xff
	.zero		1


	//   ....[122]....
        /*08a8*/ 	.word	0x0000b720
        /*08ac*/ 	.word	0x00000003
        /*08b0*/ 	.word	0x000000f0
        /*08b4*/ 	.short	0x010a
        /*08b6*/ 	.byte	0xff
	.zero		1


	//   ....[123]....
        /*08b8*/ 	.word	0x0000b780
        /*08bc*/ 	.word	0x00000000
        /*08c0*/ 	.word	0x00000000
        /*08c4*/ 	.short	0x010a
        /*08c6*/ 	.byte	0xff
	.zero		1


	//   ....[124]....
        /*08c8*/ 	.word	0x0000b7e0
        /*08cc*/ 	.word	0x00000000
        /*08d0*/ 	.word	0x00000000
        /*08d4*/ 	.short	0x010a
        /*08d6*/ 	.byte	0xff
	.zero		1


	//   ....[125]....
        /*08d8*/ 	.word	0x0000b840
        /*08dc*/ 	.word	0x00000000
        /*08e0*/ 	.word	0x00000000
        /*08e4*/ 	.short	0x010a
        /*08e6*/ 	.byte	0xff
	.zero		1


	//   ....[126]....
        /*08e8*/ 	.word	0x0000b890
        /*08ec*/ 	.word	0x00000000
        /*08f0*/ 	.word	0x000000c0
        /*08f4*/ 	.short	0x010a
        /*08f6*/ 	.byte	0xff
	.zero		1


	//   ....[127]....
        /*08f8*/ 	.word	0x0000b8f0
        /*08fc*/ 	.word	0x00000000
        /*0900*/ 	.word	0x000000b8
        /*0904*/ 	.short	0x010a
        /*0906*/ 	.byte	0xff
	.zero		1


	//   ....[128]....
        /*0908*/ 	.word	0x0000b950
        /*090c*/ 	.word	0x00000003
        /*0910*/ 	.word	0x00000090
        /*0914*/ 	.short	0x010a
        /*0916*/ 	.byte	0xff
	.zero		1


	//   ....[129]....
        /*0918*/ 	.word	0x0000b9b0
        /*091c*/ 	.word	0x00000003
        /*0920*/ 	.word	0x00000098
        /*0924*/ 	.short	0x010a
        /*0926*/ 	.byte	0xff
	.zero		1


	//   ....[130]....
        /*0928*/ 	.word	0x0000ba10
        /*092c*/ 	.word	0x00000003
        /*0930*/ 	.word	0x000000a0
        /*0934*/ 	.short	0x010a
        /*0936*/ 	.byte	0xff
	.zero		1


	//   ....[131]....
        /*0938*/ 	.word	0x0000ba70
        /*093c*/ 	.word	0x00000003
        /*0940*/ 	.word	0x000000a8
        /*0944*/ 	.short	0x010a
        /*0946*/ 	.byte	0xff
	.zero		1


	//   ....[132]....
        /*0948*/ 	.word	0x0000bad0
        /*094c*/ 	.word	0x00000000
        /*0950*/ 	.word	0x00000090
        /*0954*/ 	.short	0x010a
        /*0956*/ 	.byte	0xff
	.zero		1


	//   ....[133]....
        /*0958*/ 	.word	0x0000bb30
        /*095c*/ 	.word	0x00000000
        /*0960*/ 	.word	0x00000098
        /*0964*/ 	.short	0x010a
        /*0966*/ 	.byte	0xff
	.zero		1


	//   ....[134]....
        /*0968*/ 	.word	0x0000bb90
        /*096c*/ 	.word	0x00000000
        /*0970*/ 	.word	0x000000a0
        /*0974*/ 	.short	0x010a
        /*0976*/ 	.byte	0xff
	.zero		1


	//   ....[135]....
        /*0978*/ 	.word	0x0000bbe0
        /*097c*/ 	.word	0x00000000
        /*0980*/ 	.word	0x000000c0
        /*0984*/ 	.short	0x010a
        /*0986*/ 	.byte	0xff
	.zero		1


	//   ....[136]....
        /*0988*/ 	.word	0x0000bc30
        /*098c*/ 	.word	0x00000003
        /*0990*/ 	.word	0x00000070
        /*0994*/ 	.short	0x010a
        /*0996*/ 	.byte	0xff
	.zero		1


	//   ....[137]....
        /*0998*/ 	.word	0x0000bc80
        /*099c*/ 	.word	0x000000c1
        /*09a0*/ 	.word	0x000000e0
        /*09a4*/ 	.short	0x010a
        /*09a6*/ 	.byte	0xff
	.zero		1


	//   ....[138]....
        /*09a8*/ 	.word	0x0000bcd0
        /*09ac*/ 	.word	0x000000cc
        /*09b0*/ 	.word	0x00000070
        /*09b4*/ 	.short	0x010a
        /*09b6*/ 	.byte	0xff
	.zero		1


	//   ....[139]....
        /*09b8*/ 	.word	0x0000bd20
        /*09bc*/ 	.word	0x00000000
        /*09c0*/ 	.word	0x00000070
        /*09c4*/ 	.short	0x010a
        /*09c6*/ 	.byte	0xff
	.zero		1


	//   ....[140]....
        /*09c8*/ 	.word	0x0000bd70
        /*09cc*/ 	.word	0x00000000
        /*09d0*/ 	.word	0x00000070
        /*09d4*/ 	.short	0x010a
        /*09d6*/ 	.byte	0xff
	.zero		1


	//----- nvinfo : EIATTR_NUM_MBARRIERS
	.align		4
.L_48:
        /*09d8*/ 	.byte	0x03, 0x38
        /*09da*/ 	.short	0x0024


	//----- nvinfo : EIATTR_EXIT_INSTR_OFFSETS
	.align		4
        /*09dc*/ 	.byte	0x04, 0x1c
        /*09de*/ 	.short	(.L_50 - .L_49)


	//   ....[0]....
.L_49:
        /*09e0*/ 	.word	0x00002790


	//   ....[1]....
        /*09e4*/ 	.word	0x00002c80


	//   ....[2]....
        /*09e8*/ 	.word	0x00002ce0


	//   ....[3]....
        /*09ec*/ 	.word	0x000039e0


	//   ....[4]....
        /*09f0*/ 	.word	0x00004a40


	//   ....[5]....
        /*09f4*/ 	.word	0x00004a80


	//   ....[6]....
        /*09f8*/ 	.word	0x0000b1b0


	//----- nvinfo : EIATTR_MAX_THREADS
	.align		4
.L_50:
        /*09fc*/ 	.byte	0x04, 0x05
        /*09fe*/ 	.short	(.L_52 - .L_51)
.L_51:
        /*0a00*/ 	.word	0x00000100
        /*0a04*/ 	.word	0x00000001
        /*0a08*/ 	.word	0x00000001


	//----- nvinfo : EIATTR_CRS_STACK_SIZE
	.align		4
.L_52:
        /*0a0c*/ 	.byte	0x04, 0x1e
        /*0a0e*/ 	.short	(.L_54 - .L_53)
.L_53:
        /*0a10*/ 	.word	0x00000000


	//----- nvinfo : EIATTR_CBANK_PARAM_SIZE
	.align		4
.L_54:
        /*0a14*/ 	.byte	0x03, 0x19
        /*0a16*/ 	.short	0x0800


	//----- nvinfo : EIATTR_PARAM_CBANK
	.align		4
        /*0a18*/ 	.byte	0x04, 0x0a
        /*0a1a*/ 	.short	(.L_56 - .L_55)
	.align		4
.L_55:
        /*0a1c*/ 	.word	index@(.nv.constant0._ZN7cutlass13device_kernelINS_4gemm6kernel13GemmUniversalIN4cute5tupleIJiiiiEEENS1_10collective13CollectiveMmaINS1_35MainloopSm100TmaUmmaWarpSpecializedILi7ELi2ELi2ENS5_IJNS4_1CILi1EEESB_SB_EEEEENS5_IJNSA_ILi128EEENSA_ILi256EEENSA_ILi64EEEEEENS_12float_e5m2_tENS5_IJlSB_lEEENS_12float_e4m3_tENS5_IJSB_llEEENS4_8TiledMMAINS4_8MMA_AtomIJNS4_10MMA_TraitsINS4_19SM100_MMA_F8F6F4_SSEJSI_SK_fSE_SF_NS4_17integral_constantINS4_4UMMA5MajorELSS_0EEENSQ_ISS_LSS_1EEENSQ_INSR_7ScaleInELSV_0EEESW_EEEEEENS4_6LayoutISC_NS5_IJNSA_ILi0EEES10_S10_EEEEENS5_IJNS4_10UnderscoreES13_S13_EEEEENS4_13SM90_TMA_LOADENS4_14ComposedLayoutINS4_7SwizzleILi2ELi4ELi3EEENS4_18smem_ptr_flag_bitsILi8EEENSZ_INS5_IJNSA_ILi8EEESG_EEENS5_IJSG_SB_EEEEEEEvNS4_8identityES16_NS17_INS18_ILi3ELi4ELi3EEES1B_NSZ_INS5_IJSE_S1C_EEENS5_IJSB_SE_EEEEEEEvS1H_EENS_8epilogue10collective18CollectiveEpilogueINS1O_23Sm100TmaWarpSpecializedILi4ELi2ELi64ELb0ELb0EEEJSH_NS5_IJNSZ_ISE_SB_EENSZ_ISG_SB_EEEEESI_SJ_SI_SJ_NS1O_6fusion15FusionCallbacksIS1S_NS1W_17LinearCombinationISI_fSI_fLNS_15FloatRoundStyleE2EEESH_S1V_JEEENS4_5SM1004TMEM4LOAD26SM100_TMEM_LOAD_32dp32b64xES16_S1G_NS4_39AutoVectorizingCopyWithAssumedAlignmentILi128EEENS4_14SM90_TMA_STOREES1G_S27_S27_EEEvvEEEEvNT_6ParamsE)
        /*0a20*/ 	.short	0x0380
        /*0a22*/ 	.short	0x0800


	//----- nvinfo : EIATTR_SW_WAR
	.align		4
.L_56:
        /*0a24*/ 	.byte	0x04, 0x36
        /*0a26*/ 	.short	(.L_58 - .L_57)
.L_57:
        /*0a28*/ 	.word	0x00000008
.L_58:


//--------------------- .nv.callgraph             --------------------------
	.section	.nv.callgraph,"",@"SHT_CUDA_CALLGRAPH"
	.align	4
	.sectionentsize	8
	.align		4
        /*0000*/ 	.word	0x00000000
	.align		4
        /*0004*/ 	.word	0xffffffff
	.align		4
        /*0008*/ 	.word	index@(_ZN7cutlass13device_kernelINS_4gemm6kernel13GemmUniversalIN4cute5tupleIJiiiiEEENS1_10collective13CollectiveMmaINS1_35MainloopSm100TmaUmmaWarpSpecializedILi7ELi2ELi2ENS5_IJNS4_1CILi1EEESB_SB_EEEEENS5_IJNSA_ILi128EEENSA_ILi256EEENSA_ILi64EEEEEENS_12float_e5m2_tENS5_IJlSB_lEEENS_12float_e4m3_tENS5_IJSB_llEEENS4_8TiledMMAINS4_8MMA_AtomIJNS4_10MMA_TraitsINS4_19SM100_MMA_F8F6F4_SSEJSI_SK_fSE_SF_NS4_17integral_constantINS4_4UMMA5MajorELSS_0EEENSQ_ISS_LSS_1EEENSQ_INSR_7ScaleInELSV_0EEESW_EEEEEENS4_6LayoutISC_NS5_IJNSA_ILi0EEES10_S10_EEEEENS5_IJNS4_10UnderscoreES13_S13_EEEEENS4_13SM90_TMA_LOADENS4_14ComposedLayoutINS4_7SwizzleILi2ELi4ELi3EEENS4_18smem_ptr_flag_bitsILi8EEENSZ_INS5_IJNSA_ILi8EEESG_EEENS5_IJSG_SB_EEEEEEEvNS4_8identityES16_NS17_INS18_ILi3ELi4ELi3EEES1B_NSZ_INS5_IJSE_S1C_EEENS5_IJSB_SE_EEEEEEEvS1H_EENS_8epilogue10collective18CollectiveEpilogueINS1O_23Sm100TmaWarpSpecializedILi4ELi2ELi64ELb0ELb0EEEJSH_NS5_IJNSZ_ISE_SB_EENSZ_ISG_SB_EEEEESI_SJ_SI_SJ_NS1O_6fusion15FusionCallbacksIS1S_NS1W_17LinearCombinationISI_fSI_fLNS_15FloatRoundStyleE2EEESH_S1V_JEEENS4_5SM1004TMEM4LOAD26SM100_TMEM_LOAD_32dp32b64xES16_S1G_NS4_39AutoVectorizingCopyWithAssumedAlignmentILi128EEENS4_14SM90_TMA_STOREES1G_S27_S27_EEEvvEEEEvNT_6ParamsE)
	.align		4
        /*000c*/ 	.word	index@(__assertfail)
	.align		4
        /*0010*/ 	.word	0x00000000
	.align		4
        /*0014*/ 	.word	0xfffffffe
	.align		4
        /*0018*/ 	.word	0x00000000
	.align		4
        /*001c*/ 	.word	0xfffffffd
	.align		4
        /*0020*/ 	.word	0x00000000
	.align		4
        /*0024*/ 	.word	0xfffffffc


//--------------------- .nv.constant4             --------------------------
	.section	.nv.constant4,"a",@progbits
	.align	8
	.align		8
.nv.constant4:
        /*0000*/ 	.dword	__assertfail
	.align		8
        /*0008*/ 	.dword	__unnamed_1
	.align		8
        /*0010*/ 	.dword	__unnamed_2
	.align		8
        /*0018*/ 	.dword	__unnamed_3
	.align		8
        /*0020*/ 	.dword	_ZN40_INTERNAL_e0b09bb6_4_k_cu_770aa01f_232034cuda3std3__45__cpo5beginE
	.align		8
        /*0028*/ 	.dword	_ZN40_INTERNAL_e0b09bb6_4_k_cu_770aa01f_232034cuda3std3__45__cpo3endE
	.align		8
        /*0030*/ 	.dword	_ZN40_INTERNAL_e0b09bb6_4_k_cu_770aa01f_232034cuda3std3__45__cpo6cbeginE
	.align		8
        /*0038*/ 	.dword	_ZN40_INTERNAL_e0b09bb6_4_k_cu_770aa01f_232034cuda3std3__45__cpo4cendE
	.align		8
        /*0040*/ 	.dword	_ZN40_INTERNAL_e0b09bb6_4_k_cu_770aa01f_232034cuda3std3__442_GLOBAL__N__e0b09bb6_4_k_cu_770aa01f_232036ignoreE
	.align		8
        /*0048*/ 	.dword	_ZN40_INTERNAL_e0b09bb6_4_k_cu_770aa01f_232034cuda3std3__419piecewise_constructE
	.align		8
        /*0050*/ 	.dword	_ZN40_INTERNAL_e0b09bb6_4_k_cu_770aa01f_232034cuda3std3__48in_placeE
	.align		8
        /*0058*/ 	.dword	_ZN40_INTERNAL_e0b09bb6_4_k_cu_770aa01f_232034cuda3std6ranges3__45__cpo4swapE
	.align		8
        /*0060*/ 	.dword	_ZN40_INTERNAL_e0b09bb6_4_k_cu_770aa01f_232034cuda3std6ranges3__45__cpo9iter_moveE
	.align		8
        /*0068*/ 	.dword	_ZN40_INTERNAL_e0b09bb6_4_k_cu_770aa01f_232034cute7productE
	.align		8
        /*0070*/ 	.dword	_ZN40_INTERNAL_e0b09bb6_4_k_cu_770aa01f_232034cute1_E
	.align		8
        /*0078*/ 	.dword	$str$25
	.align		8
        /*0080*/ 	.dword	$str$26
	.align		8
        /*0088*/ 	.dword	$str$27
	.align		8
        /*0090*/ 	.dword	$str$28


//--------------------- .text._ZN7cutlass13device_kernelINS_4gemm6kernel13GemmUniversalIN4cute5tupleIJiiiiEEENS1_10collective13CollectiveMmaINS1_35MainloopSm100TmaUmmaWarpSpecializedILi7ELi2ELi2ENS5_IJNS4_1CILi1EEESB_SB_EEEEENS5_IJNSA_ILi128EEENSA_ILi256EEENSA_ILi64EEEEEENS_12float_e5m2_tENS5_IJlSB_lEEENS_12float_e4m3_tENS5_IJSB_llEEENS4_8TiledMMAINS4_8MMA_AtomIJNS4_10MMA_TraitsINS4_19SM100_MMA_F8F6F4_SSEJSI_SK_fSE_SF_NS4_17integral_constantINS4_4UMMA5MajorELSS_0EEENSQ_ISS_LSS_1EEENSQ_INSR_7ScaleInELSV_0EEESW_EEEEEENS4_6LayoutISC_NS5_IJNSA_ILi0EEES10_S10_EEEEENS5_IJNS4_10UnderscoreES13_S13_EEEEENS4_13SM90_TMA_LOADENS4_14ComposedLayoutINS4_7SwizzleILi2ELi4ELi3EEENS4_18smem_ptr_flag_bitsILi8EEENSZ_INS5_IJNSA_ILi8EEESG_EEENS5_IJSG_SB_EEEEEEEvNS4_8identityES16_NS17_INS18_ILi3ELi4ELi3EEES1B_NSZ_INS5_IJSE_S1C_EEENS5_IJSB_SE_EEEEEEEvS1H_EENS_8epilogue10collective18CollectiveEpilogueINS1O_23Sm100TmaWarpSpecializedILi4ELi2ELi64ELb0ELb0EEEJSH_NS5_IJNSZ_ISE_SB_EENSZ_ISG_SB_EEEEESI_SJ_SI_SJ_NS1O_6fusion15FusionCallbacksIS1S_NS1W_17LinearCombinationISI_fSI_fLNS_15FloatRoundStyleE2EEESH_S1V_JEEENS4_5SM1004TMEM4LOAD26SM100_TMEM_LOAD_32dp32b64xES16_S1G_NS4_39AutoVectorizingCopyWithAssumedAlignmentILi128EEENS4_14SM90_TMA_STOREES1G_S27_S27_EEEvvEEEEvNT_6ParamsE --------------------------
	.section	.text._ZN7cutlass13device_kernelINS_4gemm6kernel13GemmUniversalIN4cute5tupleIJiiiiEEENS1_10collective13CollectiveMmaINS1_35MainloopSm100TmaUmmaWarpSpecializedILi7ELi2ELi2ENS5_IJNS4_1CILi1EEESB_SB_EEEEENS5_IJNSA_ILi128EEENSA_ILi256EEENSA_ILi64EEEEEENS_12float_e5m2_tENS5_IJlSB_lEEENS_12float_e4m3_tENS5_IJSB_llEEENS4_8TiledMMAINS4_8MMA_AtomIJNS4_10MMA_TraitsINS4_19SM100_MMA_F8F6F4_SSEJSI_SK_fSE_SF_NS4_17integral_constantINS4_4UMMA5MajorELSS_0EEENSQ_ISS_LSS_1EEENSQ_INSR_7ScaleInELSV_0EEESW_EEEEEENS4_6LayoutISC_NS5_IJNSA_ILi0EEES10_S10_EEEEENS5_IJNS4_10UnderscoreES13_S13_EEEEENS4_13SM90_TMA_LOADENS4_14ComposedLayoutINS4_7SwizzleILi2ELi4ELi3EEENS4_18smem_ptr_flag_bitsILi8EEENSZ_INS5_IJNSA_ILi8EEESG_EEENS5_IJSG_SB_EEEEEEEvNS4_8identityES16_NS17_INS18_ILi3ELi4ELi3EEES1B_NSZ_INS5_IJSE_S1C_EEENS5_IJSB_SE_EEEEEEEvS1H_EENS_8epilogue10collective18CollectiveEpilogueINS1O_23Sm100TmaWarpSpecializedILi4ELi2ELi64ELb0ELb0EEEJSH_NS5_IJNSZ_ISE_SB_EENSZ_ISG_SB_EEEEESI_SJ_SI_SJ_NS1O_6fusion15FusionCallbacksIS1S_NS1W_17LinearCombinationISI_fSI_fLNS_15FloatRoundStyleE2EEESH_S1V_JEEENS4_5SM1004TMEM4LOAD26SM100_TMEM_LOAD_32dp32b64xES16_S1G_NS4_39AutoVectorizingCopyWithAssumedAlignmentILi128EEENS4_14SM90_TMA_STOREES1G_S27_S27_EEEvvEEEEvNT_6ParamsE,"ax",@progbits
	.align	128
.text._ZN7cutlass13device_kernelINS_4gemm6kernel13GemmUniversalIN4cute5tupleIJiiiiEEENS1_10collective13CollectiveMmaINS1_35MainloopSm100TmaUmmaWarpSpecializedILi7ELi2ELi2ENS5_IJNS4_1CILi1EEESB_SB_EEEEENS5_IJNSA_ILi128EEENSA_ILi256EEENSA_ILi64EEEEEENS_12float_e5m2_tENS5_IJlSB_lEEENS_12float_e4m3_tENS5_IJSB_llEEENS4_8TiledMMAINS4_8MMA_AtomIJNS4_10MMA_TraitsINS4_19SM100_MMA_F8F6F4_SSEJSI_SK_fSE_SF_NS4_17integral_constantINS4_4UMMA5MajorELSS_0EEENSQ_ISS_LSS_1EEENSQ_INSR_7ScaleInELSV_0EEESW_EEEEEENS4_6LayoutISC_NS5_IJNSA_ILi0EEES10_S10_EEEEENS5_IJNS4_10UnderscoreES13_S13_EEEEENS4_13SM90_TMA_LOADENS4_14ComposedLayoutINS4_7SwizzleILi2ELi4ELi3EEENS4_18smem_ptr_flag_bitsILi8EEENSZ_INS5_IJNSA_ILi8EEESG_EEENS5_IJSG_SB_EEEEEEEvNS4_8identityES16_NS17_INS18_ILi3ELi4ELi3EEES1B_NSZ_INS5_IJSE_S1C_EEENS5_IJSB_SE_EEEEEEEvS1H_EENS_8epilogue10collective18CollectiveEpilogueINS1O_23Sm100TmaWarpSpecializedILi4ELi2ELi64ELb0ELb0EEEJSH_NS5_IJNSZ_ISE_SB_EENSZ_ISG_SB_EEEEESI_SJ_SI_SJ_NS1O_6fusion15FusionCallbacksIS1S_NS1W_17LinearCombinationISI_fSI_fLNS_15FloatRoundStyleE2EEESH_S1V_JEEENS4_5SM1004TMEM4LOAD26SM100_TMEM_LOAD_32dp32b64xES16_S1G_NS4_39AutoVectorizingCopyWithAssumedAlignmentILi128EEENS4_14SM90_TMA_STOREES1G_S27_S27_EEEvvEEEEvNT_6ParamsE:
        .type           _ZN7cutlass13device_kernelINS_4gemm6kernel13GemmUniversalIN4cute5tupleIJiiiiEEENS1_10collective13CollectiveMmaINS1_35MainloopSm100TmaUmmaWarpSpecializedILi7ELi2ELi2ENS5_IJNS4_1CILi1EEESB_SB_EEEEENS5_IJNSA_ILi128EEENSA_ILi256EEENSA_ILi64EEEEEENS_12float_e5m2_tENS5_IJlSB_lEEENS_12float_e4m3_tENS5_IJSB_llEEENS4_8TiledMMAINS4_8MMA_AtomIJNS4_10MMA_TraitsINS4_19SM100_MMA_F8F6F4_SSEJSI_SK_fSE_SF_NS4_17integral_constantINS4_4UMMA5MajorELSS_0EEENSQ_ISS_LSS_1EEENSQ_INSR_7ScaleInELSV_0EEESW_EEEEEENS4_6LayoutISC_NS5_IJNSA_ILi0EEES10_S10_EEEEENS5_IJNS4_10UnderscoreES13_S13_EEEEENS4_13SM90_TMA_LOADENS4_14ComposedLayoutINS4_7SwizzleILi2ELi4ELi3EEENS4_18smem_ptr_flag_bitsILi8EEENSZ_INS5_IJNSA_ILi8EEESG_EEENS5_IJSG_SB_EEEEEEEvNS4_8identityES16_NS17_INS18_ILi3ELi4ELi3EEES1B_NSZ_INS5_IJSE_S1C_EEENS5_IJSB_SE_EEEEEEEvS1H_EENS_8epilogue10collective18CollectiveEpilogueINS1O_23Sm100TmaWarpSpecializedILi4ELi2ELi64ELb0ELb0EEEJSH_NS5_IJNSZ_ISE_SB_EENSZ_ISG_SB_EEEEESI_SJ_SI_SJ_NS1O_6fusion15FusionCallbacksIS1S_NS1W_17LinearCombinationISI_fSI_fLNS_15FloatRoundStyleE2EEESH_S1V_JEEENS4_5SM1004TMEM4LOAD26SM100_TMEM_LOAD_32dp32b64xES16_S1G_NS4_39AutoVectorizingCopyWithAssumedAlignmentILi128EEENS4_14SM90_TMA_STOREES1G_S27_S27_EEEvvEEEEvNT_6ParamsE,@function
        .size           _ZN7cutlass13device_kernelINS_4gemm6kernel13GemmUniversalIN4cute5tupleIJiiiiEEENS1_10collective13CollectiveMmaINS1_35MainloopSm100TmaUmmaWarpSpecializedILi7ELi2ELi2ENS5_IJNS4_1CILi1EEESB_SB_EEEEENS5_IJNSA_ILi128EEENSA_ILi256EEENSA_ILi64EEEEEENS_12float_e5m2_tENS5_IJlSB_lEEENS_12float_e4m3_tENS5_IJSB_llEEENS4_8TiledMMAINS4_8MMA_AtomIJNS4_10MMA_TraitsINS4_19SM100_MMA_F8F6F4_SSEJSI_SK_fSE_SF_NS4_17integral_constantINS4_4UMMA5MajorELSS_0EEENSQ_ISS_LSS_1EEENSQ_INSR_7ScaleInELSV_0EEESW_EEEEEENS4_6LayoutISC_NS5_IJNSA_ILi0EEES10_S10_EEEEENS5_IJNS4_10UnderscoreES13_S13_EEEEENS4_13SM90_TMA_LOADENS4_14ComposedLayoutINS4_7SwizzleILi2ELi4ELi3EEENS4_18smem_ptr_flag_bitsILi8EEENSZ_INS5_IJNSA_ILi8EEESG_EEENS5_IJSG_SB_EEEEEEEvNS4_8identityES16_NS17_INS18_ILi3ELi4ELi3EEES1B_NSZ_INS5_IJSE_S1C_EEENS5_IJSB_SE_EEEEEEEvS1H_EENS_8epilogue10collective18CollectiveEpilogueINS1O_23Sm100TmaWarpSpecializedILi4ELi2ELi64ELb0ELb0EEEJSH_NS5_IJNSZ_ISE_SB_EENSZ_ISG_SB_EEEEESI_SJ_SI_SJ_NS1O_6fusion15FusionCallbacksIS1S_NS1W_17LinearCombinationISI_fSI_fLNS_15FloatRoundStyleE2EEESH_S1V_JEEENS4_5SM1004TMEM4LOAD26SM100_TMEM_LOAD_32dp32b64xES16_S1G_NS4_39AutoVectorizingCopyWithAssumedAlignmentILi128EEENS4_14SM90_TMA_STOREES1G_S27_S27_EEEvvEEEEvNT_6ParamsE,(.L_x_176 - _ZN7cutlass13device_kernelINS_4gemm6kernel13GemmUniversalIN4cute5tupleIJiiiiEEENS1_10collective13CollectiveMmaINS1_35MainloopSm100TmaUmmaWarpSpecializedILi7ELi2ELi2ENS5_IJNS4_1CILi1EEESB_SB_EEEEENS5_IJNSA_ILi128EEENSA_ILi256EEENSA_ILi64EEEEEENS_12float_e5m2_tENS5_IJlSB_lEEENS_12float_e4m3_tENS5_IJSB_llEEENS4_8TiledMMAINS4_8MMA_AtomIJNS4_10MMA_TraitsINS4_19SM100_MMA_F8F6F4_SSEJSI_SK_fSE_SF_NS4_17integral_constantINS4_4UMMA5MajorELSS_0EEENSQ_ISS_LSS_1EEENSQ_INSR_7ScaleInELSV_0EEESW_EEEEEENS4_6LayoutISC_NS5_IJNSA_ILi0EEES10_S10_EEEEENS5_IJNS4_10UnderscoreES13_S13_EEEEENS4_13SM90_TMA_LOADENS4_14ComposedLayoutINS4_7SwizzleILi2ELi4ELi3EEENS4_18smem_ptr_flag_bitsILi8EEENSZ_INS5_IJNSA_ILi8EEESG_EEENS5_IJSG_SB_EEEEEEEvNS4_8identityES16_NS17_INS18_ILi3ELi4ELi3EEES1B_NSZ_INS5_IJSE_S1C_EEENS5_IJSB_SE_EEEEEEEvS1H_EENS_8epilogue10collective18CollectiveEpilogueINS1O_23Sm100TmaWarpSpecializedILi4ELi2ELi64ELb0ELb0EEEJSH_NS5_IJNSZ_ISE_SB_EENSZ_ISG_SB_EEEEESI_SJ_SI_SJ_NS1O_6fusion15FusionCallbacksIS1S_NS1W_17LinearCombinationISI_fSI_fLNS_15FloatRoundStyleE2EEESH_S1V_JEEENS4_5SM1004TMEM4LOAD26SM100_TMEM_LOAD_32dp32b64xES16_S1G_NS4_39AutoVectorizingCopyWithAssumedAlignmentILi128EEENS4_14SM90_TMA_STOREES1G_S27_S27_EEEvvEEEEvNT_6ParamsE)
        .other          _ZN7cutlass13device_kernelINS_4gemm6kernel13GemmUniversalIN4cute5tupleIJiiiiEEENS1_10collective13CollectiveMmaINS1_35MainloopSm100TmaUmmaWarpSpecializedILi7ELi2ELi2ENS5_IJNS4_1CILi1EEESB_SB_EEEEENS5_IJNSA_ILi128EEENSA_ILi256EEENSA_ILi64EEEEEENS_12float_e5m2_tENS5_IJlSB_lEEENS_12float_e4m3_tENS5_IJSB_llEEENS4_8TiledMMAINS4_8MMA_AtomIJNS4_10MMA_TraitsINS4_19SM100_MMA_F8F6F4_SSEJSI_SK_fSE_SF_NS4_17integral_constantINS4_4UMMA5MajorELSS_0EEENSQ_ISS_LSS_1EEENSQ_INSR_7ScaleInELSV_0EEESW_EEEEEENS4_6LayoutISC_NS5_IJNSA_ILi0EEES10_S10_EEEEENS5_IJNS4_10UnderscoreES13_S13_EEEEENS4_13SM90_TMA_LOADENS4_14ComposedLayoutINS4_7SwizzleILi2ELi4ELi3EEENS4_18smem_ptr_flag_bitsILi8EEENSZ_INS5_IJNSA_ILi8EEESG_EEENS5_IJSG_SB_EEEEEEEvNS4_8identityES16_NS17_INS18_ILi3ELi4ELi3EEES1B_NSZ_INS5_IJSE_S1C_EEENS5_IJSB_SE_EEEEEEEvS1H_EENS_8epilogue10collective18CollectiveEpilogueINS1O_23Sm100TmaWarpSpecializedILi4ELi2ELi64ELb0ELb0EEEJSH_NS5_IJNSZ_ISE_SB_EENSZ_ISG_SB_EEEEESI_SJ_SI_SJ_NS1O_6fusion15FusionCallbacksIS1S_NS1W_17LinearCombinationISI_fSI_fLNS_15FloatRoundStyleE2EEESH_S1V_JEEENS4_5SM1004TMEM4LOAD26SM100_TMEM_LOAD_32dp32b64xES16_S1G_NS4_39AutoVectorizingCopyWithAssumedAlignmentILi128EEENS4_14SM90_TMA_STOREES1G_S27_S27_EEEvvEEEEvNT_6ParamsE,@"STO_CUDA_ENTRY STV_DEFAULT"
_ZN7cutlass13device_kernelINS_4gemm6kernel13GemmUniversalIN4cute5tupleIJiiiiEEENS1_10collective13CollectiveMmaINS1_35MainloopSm100TmaUmmaWarpSpecializedILi7ELi2ELi2ENS5_IJNS4_1CILi1EEESB_SB_EEEEENS5_IJNSA_ILi128EEENSA_ILi256EEENSA_ILi64EEEEEENS_12float_e5m2_tENS5_IJlSB_lEEENS_12float_e4m3_tENS5_IJSB_llEEENS4_8TiledMMAINS4_8MMA_AtomIJNS4_10MMA_TraitsINS4_19SM100_MMA_F8F6F4_SSEJSI_SK_fSE_SF_NS4_17integral_constantINS4_4UMMA5MajorELSS_0EEENSQ_ISS_LSS_1EEENSQ_INSR_7ScaleInELSV_0EEESW_EEEEEENS4_6LayoutISC_NS5_IJNSA_ILi0EEES10_S10_EEEEENS5_IJNS4_10UnderscoreES13_S13_EEEEENS4_13SM90_TMA_LOADENS4_14ComposedLayoutINS4_7SwizzleILi2ELi4ELi3EEENS4_18smem_ptr_flag_bitsILi8EEENSZ_INS5_IJNSA_ILi8EEESG_EEENS5_IJSG_SB_EEEEEEEvNS4_8identityES16_NS17_INS18_ILi3ELi4ELi3EEES1B_NSZ_INS5_IJSE_S1C_EEENS5_IJSB_SE_EEEEEEEvS1H_EENS_8epilogue10collective18CollectiveEpilogueINS1O_23Sm100TmaWarpSpecializedILi4ELi2ELi64ELb0ELb0EEEJSH_NS5_IJNSZ_ISE_SB_EENSZ_ISG_SB_EEEEESI_SJ_SI_SJ_NS1O_6fusion15FusionCallbacksIS1S_NS1W_17LinearCombinationISI_fSI_fLNS_15FloatRoundStyleE2EEESH_S1V_JEEENS4_5SM1004TMEM4LOAD26SM100_TMEM_LOAD_32dp32b64xES16_S1G_NS4_39AutoVectorizingCopyWithAssumedAlignmentILi128EEENS4_14SM90_TMA_STOREES1G_S27_S27_EEEvvEEEEvNT_6ParamsE:
[----:B------:R-:W1:Y:S01]  /*0000*/  LDC R1, c[0x0][0x37c] ;  /* 0x0000df00ff017b82 */ /* 0x000e620000000800 */
[----:B------:R-:W2:Y:S01]  /*0010*/  S2R R185, SR_TID.X ;  /* 0x0000000000b97919 */ /* 0x000ea20000002100 */
[----:B------:R-:W3:Y:S01]  /*0020*/  LDCU.64 UR4, c[0x0][0x890] ;  /* 0x00011200ff0477ac */ /* 0x000ee20008000a00 */
[----:B------:R-:W-:Y:S02]  /*0030*/  PRMT R171, RZ, 0x7610, R171 ;  /* 0x00007610ffab7816 */ /* 0x000fe400000000ab */
[----:B------:R-:W-:Y:S01]  /*0040*/  ELECT P5, URZ, PT ;  /* 0x0000000000ff782f */ /* 0x000fe200038a0000 */
[----:B------:R-:W4:Y:S01]  /*0050*/  LDCU.64 UR46, c[0x0][0x358] ;  /* 0x00006b00ff2e77ac */ /* 0x000f220008000a00 */
[----:B---3--:R-:W-:-:S04]  /*0060*/  UISETP.NE.U32.AND UP0, UPT, UR4, URZ, UPT ;  /* 0x000000ff0400728c */ /* 0x008fc8000bf05070 */
[----:B------:R-:W-:Y:S01]  /*0070*/  UISETP.NE.AND.EX UP0, UPT, UR5, URZ, UPT, UP0 ;  /* 0x000000ff0500728c */ /* 0x000fe2000bf05300 */
[----:B--2---:R-:W-:-:S05]  /*0080*/  SHF.R.U32.HI R173, RZ, 0x5, R185 ;  /* 0x00000005ffad7819 */ /* 0x004fca00000116b9 */
[----:B------:R-:W2:Y:S02]  /*0090*/  SHFL.IDX PT, R0, R173, RZ, 0x1f ;  /* 0x00001fffad007589 */ /* 0x000ea400000e0000 */
[----:B--2---:R-:W-:Y:S01]  /*00a0*/  R2UR UR8, R0 ;  /* 0x00000000000872ca */ /* 0x004fe200000e0000 */
[----:B-1--4-:R-:W-:-:S14]  /*00b0*/  BRA.U UP0, `(.L_x_0) ;  /* 0x00000001002c7547 */ /* 0x012fdc000b800000 */
[----:B------:R-:W1:Y:S02]  /*00c0*/  LDCU.64 UR6, c[0x0][0x888] ;  /* 0x00011100ff0677ac */ /* 0x000e640008000a00 */
[----:B-1----:R-:W-:-:S04]  /*00d0*/  UISETP.NE.U32.AND UP0, UPT, UR6, URZ, UPT ;  /* 0x000000ff0600728c */ /* 0x002fc8000bf05070 */
[----:B------:R-:W-:-:S09]  /*00e0*/  UISETP.NE.AND.EX UP0, UPT, UR7, URZ, UPT, UP0 ;  /* 0x000000ff0700728c */ /* 0x000fd2000bf05300 */
[----:B------:R-:W-:Y:S05]  /*00f0*/  BRA.U !UP0, `(.L_x_1) ;  /* 0x0000000108107547 */ /* 0x000fea000b800000 */
[----:B------:R-:W1:Y:S02]  /*0100*/  LDC.64 R2, c[0x0][0x888] ;  /* 0x00022200ff027b82 */ /* 0x000e640000000a00 */
[----:B-1----:R1:W5:Y:S01]  /*0110*/  LDG.E R81, desc[UR46][R2.64] ;  /* 0x0000002e02517981 */ /* 0x002362000c1e1900 */
[----:B------:R-:W-:Y:S01]  /*0120*/  HFMA2 R171, -RZ, RZ, 0, 5.9604644775390625e-08 ;  /* 0x00000001ffab7431 */ /* 0x000fe200000001ff */
[----:B------:R-:W-:Y:S05]  /*0130*/  BRA `(.L_x_0) ;  /* 0x00000000000c7947 */ /* 0x000fea0003800000 */
.L_x_1:
[----:B------:R-:W1:Y:S01]  /*0140*/  LDCU UR6, c[0x0][0x880] ;  /* 0x00011000ff0677ac */ /* 0x000e620008000800 */
[----:B------:R-:W-:Y:S01]  /*0150*/  HFMA2 R171, -RZ, RZ, 0, 5.9604644775390625e-08 ;  /* 0x00000001ffab7431 */ /* 0x000fe200000001ff */
[----:B-1----:R-:W-:-:S07]  /*0160*/  MOV R81, UR6 ;  /* 0x0000000600517c02 */ /* 0x002fce0008000f00 */
.L_x_0:
[----:B------:R-:W2:Y:S02]  /*0170*/  LDCU.64 UR6, c[0x0][0x8b0] ;  /* 0x00011600ff0677ac */ /* 0x000ea40008000a00 */
[----:B--2---:R-:W-:-:S04]  /*0180*/  UISETP.NE.U32.AND UP0, UPT, UR6, URZ, UPT ;  /* 0x000000ff0600728c */ /* 0x004fc8000bf05070 */
[----:B------:R-:W-:-:S09]  /*0190*/  UISETP.NE.AND.EX UP0, UPT, UR7, URZ, UPT, UP0 ;  /* 0x000000ff0700728c */ /* 0x000fd2000bf05300 */
[----:B------:R-:W-:Y:S05]  /*01a0*/  BRA.U UP0, `(.L_x_2) ;  /* 0x0000000100247547 */ /* 0x000fea000b800000 */
[----:B------:R-:W2:Y:S02]  /*01b0*/  LDCU.64 UR6, c[0x0][0x8a8] ;  /* 0x00011500ff0677ac */ /* 0x000ea40008000a00 */
[----:B--2---:R-:W-:-:S04]  /*01c0*/  UISETP.NE.U32.AND UP0, UPT, UR6, URZ, UPT ;  /* 0x000000ff0600728c */ /* 0x004fc8000bf05070 */
[----:B------:R-:W-:-:S09]  /*01d0*/  UISETP.NE.AND.EX UP0, UPT, UR7, URZ, UPT, UP0 ;  /* 0x000000ff0700728c */ /* 0x000fd2000bf05300 */
[----:B------:R-:W-:Y:S05]  /*01e0*/  BRA.U !UP0, `(.L_x_3) ;  /* 0x00000001080c7547 */ /* 0x000fea000b800000 */
[----:B------:R-:W2:Y:S02]  /*01f0*/  LDC.64 R78, c[0x0][0x8a8] ;  /* 0x00022a00ff4e7b82 */ /* 0x000ea40000000a00 */
[----:B--2---:R2:W5:Y:S01]  /*0200*/  LDG.E R78, desc[UR46][R78.64] ;  /* 0x0000002e4e4e7981 */ /* 0x004562000c1e1900 */
[----:B------:R-:W-:Y:S05]  /*0210*/  BRA `(.L_x_2) ;  /* 0x0000000000087947 */ /* 0x000fea0003800000 */
.L_x_3:
[----:B------:R-:W2:Y:S02]  /*0220*/  LDCU UR6, c[0x0][0x8a0] ;  /* 0x00011400ff0677ac */ /* 0x000ea40008000800 */
[----:B--2---:R-:W-:Y:S02]  /*0230*/  MOV R78, UR6 ;  /* 0x00000006004e7c02 */ /* 0x004fe40008000f00 */
.L_x_2:
[----:B------:R-:W-:Y:S01]  /*0240*/  IMAD.U32 R0, RZ, RZ, UR8 ;  /* 0x00000008ff007e24 */ /* 0x000fe2000f8e00ff */
[----:B------:R-:W-:Y:S04]  /*0250*/  BSSY.RECONVERGENT B0, `(.L_x_4) ;  /* 0x000000c000007945 */ /* 0x000fe80003800200 */
[C---:B------:R-:W-:Y:S02]  /*0260*/  ISETP.NE.OR P1, PT, R0.reuse, 0x1, !P5 ;  /* 0x000000010000780c */ /* 0x040fe40006f25670 */
[----:B------:R-:W-:-:S11]  /*0270*/  ISETP.NE.OR P0, PT, R0, 0x3, !P5 ;  /* 0x000000030000780c */ /* 0x000fd60006f05670 */
[----:B------:R-:W-:Y:S05]  /*0280*/  @P1 BRA `(.L_x_5) ;  /* 0x0000000000201947 */ /* 0x000fea0003800000 */
[----:B------:R-:W3:Y:S02]  /*0290*/  LDCU.64 UR6, c[0x0][0x348] ;  /* 0x00006900ff0677ac */ /* 0x000ee40008000a00 */
[----:B---3--:R-:W-:Y:S02]  /*02a0*/  UIADD3 UR10, UP1, UPT, UR6, 0x80, URZ ;  /* 0x00000080060a7890 */ /* 0x008fe4000ff3e0ff */
[----:B------:R-:W-:Y:S02]  /*02b0*/  UIADD3 UR6, UP0, UPT, UR6, 0x180, URZ ;  /* 0x0000018006067890 */ /* 0x000fe4000ff1e0ff */
[----:B------:R-:W-:Y:S02]  /*02c0*/  UIADD3.X UR11, UPT, UPT, URZ, UR7, URZ, UP1, !UPT ;  /* 0x00000007ff0b7290 */ /* 0x000fe40008ffe4ff */
[----:B------:R-:W-:-:S07]  /*02d0*/  UIADD3.X UR7, UPT, UPT, URZ, UR7, URZ, UP0, !UPT ;  /* 0x00000007ff077290 */ /* 0x000fce00087fe4ff */
[----:B------:R3:W-:Y:S02]  /*02e0*/  UTMACCTL.PF [UR10] ;  /* 0x000000000a0079b9 */ /* 0x0007e40008040000 */
[----:B------:R3:W-:Y:S02]  /*02f0*/  UTMACCTL.PF [UR6] ;  /* 0x00000000060079b9 */ /* 0x0007e40008040000 */
[----:B---3--:R-:W-:Y:S01]  /*0300*/  NOP ;  /* 0x0000000000007918 */ /* 0x008fe20000000000 */
.L_x_5:
[----:B------:R-:W-:Y:S05]  /*0310*/  BSYNC.RECONVERGENT B0 ;  /* 0x0000000000007941 */ /* 0x000fea0003800200 */
.L_x_4:
[----:B------:R-:W-:Y:S04]  /*0320*/  BSSY.RECONVERGENT B0, `(.L_x_6) ;  /* 0x000000a000007945 */ /* 0x000fe80003800200 */
        /* <DEDUP_REMOVED lines=9> */
.L_x_7:
[----:B------:R-:W-:Y:S05]  /*03c0*/  BSYNC.RECONVERGENT B0 ;  /* 0x0000000000007941 */ /* 0x000fea0003800200 */
.L_x_6:
[----:B------:R-:W3:Y:S01]  /*03d0*/  LDCU.64 UR6, c[0x0][0x888] ;  /* 0x00011100ff0677ac */ /* 0x000ee20008000a00 */
[----:B------:R-:W-:Y:S02]  /*03e0*/  UISETP.EQ.U32.AND UP1, UPT, UR4, URZ, UPT ;  /* 0x000000ff0400728c */ /* 0x000fe4000bf22070 */
[----:B------:R-:W-:Y:S02]  /*03f0*/  UPLOP3.LUT UP2, UPT, UPT, UPT, UPT, 0x80, 0x8 ;  /* 0x000000000008789c */ /* 0x000fe40003f4f070 */
[----:B---3--:R-:W-:-:S04]  /*0400*/  UISETP.NE.U32.AND UP0, UPT, UR6, URZ, UPT ;  /* 0x000000ff0600728c */ /* 0x008fc8000bf05070 */
[----:B------:R-:W-:-:S04]  /*0410*/  UISETP.NE.AND.EX UP0, UPT, UR7, URZ, UPT, UP0 ;  /* 0x000000ff0700728c */ /* 0x000fc8000bf05300 */
[----:B------:R-:W-:-:S04]  /*0420*/  UISETP.EQ.OR.EX UP3, UPT, UR5, URZ, !UP0, UP1 ;  /* 0x000000ff0500728c */ /* 0x000fc8000c762710 */
[----:B------:R-:W-:-:S05]  /*0430*/  UP2UR UR50, UPR, URZ, 0x8 ;  /* 0x00000008ff327883 */ /* 0x000fca0008000000 */
[----:B------:R-:W-:Y:S07]  /*0440*/  BRA.U !UP3, `(.L_x_8) ;  /* 0x000000010b207547 */ /* 0x000fee000b800000 */
[----:B------:R-:W-:Y:S01]  /*0450*/  UISETP.NE.U32.AND UP2, UPT, UR4, URZ, UPT ;  /* 0x000000ff0400728c */ /* 0x000fe2000bf45070 */
[----:B-----5:R-:W-:Y:S01]  /*0460*/  FSETP.NEU.AND P0, PT, R81, RZ, PT ;  /* 0x000000ff5100720b */ /* 0x020fe20003f0d000 */
[----:B------:R-:W-:Y:S02]  /*0470*/  USEL UR4, URZ, 0xffffffff, UP0 ;  /* 0xffffffffff047887 */ /* 0x000fe40008000000 */
[----:B------:R-:W-:-:S10]  /*0480*/  UISETP.NE.AND.EX UP2, UPT, UR5, URZ, UPT, UP2 ;  /* 0x000000ff0500728c */ /* 0x000fd4000bf45320 */
[----:B------:R-:W-:Y:S01]  /*0490*/  VOTEU.ANY UP1, P0 ;  /* 0x0000000000ff7886 */ /* 0x000fe20000020100 */
[----:B------:R-:W-:-:S04]  /*04a0*/  @!UP2 USEL UR4, URZ, 0xffffffff, UP1 ;  /* 0xffffffffff04a887 */ /* 0x000fc80008800000 */
[----:B------:R-:W-:-:S04]  /*04b0*/  ULOP3.LUT UR4, UR4, 0x1, URZ, 0xc0, !UPT ;  /* 0x0000000104047892 */ /* 0x000fc8000f8ec0ff */
[----:B------:R-:W-:-:S11]  /*04c0*/  UISETP.NE.U32.AND UP2, UPT, UR4, 0x1, UPT ;  /* 0x000000010400788c */ /* 0x000fd6000bf45070 */
.L_x_8:
[----:B-1----:R-:W1:Y:S01]  /*04d0*/  SHFL.IDX PT, R2, R173, RZ, 0x1f ;  /* 0x00001fffad027589 */ /* 0x002e6200000e0000 */
[----:B------:R-:W-:-:S04]  /*04e0*/  UISETP.NE.AND UP1, UPT, UR8, 0x2, UPT ;  /* 0x000000020800788c */ /* 0x000fc8000bf25270 */
[----:B------:R-:W-:Y:S01]  /*04f0*/  USEL UR6, URZ, 0x1, UP1 ;  /* 0x00000001ff067887 */ /* 0x000fe20008800000 */
[----:B-1----:R-:W-:-:S13]  /*0500*/  ISETP.NE.AND P0, PT, R2, RZ, PT ;  /* 0x000000ff0200720c */ /* 0x002fda0003f05270 */
[----:B------:R-:W-:Y:S05]  /*0510*/  @P0 BRA `(.L_x_9) ;  /* 0x0000000000600947 */ /* 0x000fea0003800000 */
[----:B------:R-:W1:Y:S01]  /*0520*/  S2UR UR5, SR_CgaCtaId ;  /* 0x00000000000579c3 */ /* 0x000e620000008800 */
[----:B------:R-:W-:Y:S01]  /*0530*/  UMOV UR7, 0x400 ;  /* 0x0000040000077882 */ /* 0x000fe20000000000 */
[----:B------:R-:W-:Y:S01]  /*0540*/  UMOV UR4, 0x1 ;  /* 0x0000000100047882 */ /* 0x000fe20000000000 */
[----:B------:R-:W-:Y:S01]  /*0550*/  ELECT P0, URZ, PT ;  /* 0x0000000000ff782f */ /* 0x000fe20003800000 */
[----:B------:R-:W-:-:S04]  /*0560*/  UIADD3 UR10, UPT, UPT, -UR4, 0x100000, URZ ;  /* 0x00100000040a7890 */ /* 0x000fc8000fffe1ff */
[----:B------:R-:W-:Y:S02]  /*0570*/  USHF.L.U32 UR11, UR10, 0xb, URZ ;  /* 0x0000000b0a0b7899 */ /* 0x000fe400080006ff */
[----:B------:R-:W-:Y:S02]  /*0580*/  USHF.L.U32 UR10, UR10, 0x1, URZ ;  /* 0x000000010a0a7899 */ /* 0x000fe400080006ff */
[----:B-1----:R-:W-:Y:S01]  /*0590*/  ULEA UR5, UR5, UR7, 0x18 ;  /* 0x0000000705057291 */ /* 0x002fe2000f8ec0ff */
[----:B------:R-:W1:Y:S11]  /*05a0*/  FENCE.VIEW.ASYNC.S ;  /* 0x00000000000073c6 */ /* 0x000e760000000000 */
[----:B-1----:R1:W3:Y:S01]  /*05b0*/  SYNCS.EXCH.64 URZ, [UR5], UR10 ;  /* 0x0000000a05ff75b2 */ /* 0x0022e20008000100 */
[----:B------:R1:W4:Y:S01]  /*05c0*/  SYNCS.EXCH.64 URZ, [UR5+0x38], UR10 ;  /* 0x0000380a05ff75b2 */ /* 0x0003220008000100 */
[----:B------:R1:W1:Y:S01]  /*05d0*/  SYNCS.EXCH.64 URZ, [UR5+0x8], UR10 ;  /* 0x0000080a05ff75b2 */ /* 0x0002620008000100 */
        /* <DEDUP_REMOVED lines=11> */
[----:B------:R-:W-:Y:S01]  /*0690*/  NOP ;  /* 0x0000000000007918 */ /* 0x000fe20000000000 */
.L_x_9:
[----:B------:R-:W2:Y:S01]  /*06a0*/  SHFL.IDX PT, R2, R173, RZ, 0x1f ;  /* 0x00001fffad027589 */ /* 0x000ea200000e0000 */
[----:B------:R-:W-:Y:S01]  /*06b0*/  NOP ;  /* 0x0000000000007918 */ /* 0x000fe20000000000 */
[----:B--2---:R-:W-:-:S13]  /*06c0*/  ISETP.NE.AND P0, PT, R2, 0x1, PT ;  /* 0x000000010200780c */ /* 0x004fda0003f05270 */
[----:B------:R-:W-:Y:S05]  /*06d0*/  @P0 BRA `(.L_x_10) ;  /* 0x0000000000580947 */ /* 0x000fea0003800000 */
[----:B------:R-:W2:Y:S01]  /*06e0*/  S2UR UR7, SR_CgaCtaId ;  /* 0x00000000000779c3 */ /* 0x000ea20000008800 */
[----:B------:R-:W-:Y:S01]  /*06f0*/  UMOV UR9, 0x400 ;  /* 0x0000040000097882 */ /* 0x000fe20000000000 */
[----:B-1----:R-:W-:Y:S01]  /*0700*/  UMOV UR5, 0x20 ;  /* 0x0000002000057882 */ /* 0x002fe20000000000 */
[----:B------:R-:W-:Y:S01]  /*0710*/  UMOV UR4, 0x80 ;  /* 0x0000008000047882 */ /* 0x000fe20000000000 */
[----:B------:R-:W-:-:S04]  /*0720*/  UIADD3 UR10, UPT, UPT, -UR5, 0x100000, URZ ;  /* 0x00100000050a7890 */ /* 0x000fc8000fffe1ff */
[----:B------:R-:W-:Y:S02]  /*0730*/  USHF.L.U32 UR11, UR10, 0xb, URZ ;  /* 0x0000000b0a0b7899 */ /* 0x000fe400080006ff */
[----:B------:R-:W-:Y:S02]  /*0740*/  USHF.L.U32 UR10, UR10, 0x1, URZ ;  /* 0x000000010a0a7899 */ /* 0x000fe400080006ff */
[----:B------:R-:W-:-:S04]  /*0750*/  UIADD3 UR4, UPT, UPT, -UR4, 0x100000, URZ ;  /* 0x0010000004047890 */ /* 0x000fc8000fffe1ff */
[----:B------:R-:W-:Y:S02]  /*0760*/  USHF.L.U32 UR5, UR4, 0xb, URZ ;  /* 0x0000000b04057899 */ /* 0x000fe400080006ff */
[----:B------:R-:W-:Y:S01]  /*0770*/  USHF.L.U32 UR4, UR4, 0x1, URZ ;  /* 0x0000000104047899 */ /* 0x000fe200080006ff */
[----:B------:R-:W-:Y:S01]  /*0780*/  ELECT P0, URZ, PT ;  /* 0x0000000000ff782f */ /* 0x000fe20003800000 */
[----:B--2---:R-:W-:Y:S01]  /*0790*/  ULEA UR7, UR7, UR9, 0x18 ;  /* 0x0000000907077291 */ /* 0x004fe2000f8ec0ff */
[----:B------:R-:W1:Y:S11]  /*07a0*/  FENCE.VIEW.ASYNC.S ;  /* 0x00000000000073c6 */ /* 0x000e760000000000 */
[----:B-1----:R2:W1:Y:S01]  /*07b0*/  SYNCS.EXCH.64 URZ, [UR7+0x70], UR10 ;  /* 0x0000700a07ff75b2 */ /* 0x0024620008000100 */
[----:B------:R2:W1:Y:S01]  /*07c0*/  SYNCS.EXCH.64 URZ, [UR7+0x90], UR4 ;  /* 0x0000900407ff75b2 */ /* 0x0004620008000100 */
[----:B------:R2:W1:Y:S01]  /*07d0*/  SYNCS.EXCH.64 URZ, [UR7+0x78], UR10 ;  /* 0x0000780a07ff75b2 */ /* 0x0004620008000100 */
[----:B------:R2:W1:Y:S01]  /*07e0*/  SYNCS.EXCH.64 URZ, [UR7+0x98], UR4 ;  /* 0x0000980407ff75b2 */ /* 0x0004620008000100 */
[----:B------:R2:W1:Y:S01]  /*07f0*/  SYNCS.EXCH.64 URZ, [UR7+0x80], UR10 ;  /* 0x0000800a07ff75b2 */ /* 0x0004620008000100 */
[----:B------:R2:W1:Y:S01]  /*0800*/  SYNCS.EXCH.64 URZ, [UR7+0xa0], UR4 ;  /* 0x0000a00407ff75b2 */ /* 0x0004620008000100 */
[----:B------:R2:W1:Y:S01]  /*0810*/  SYNCS.EXCH.64 URZ, [UR7+0x88], UR10 ;  /* 0x0000880a07ff75b2 */ /* 0x0004620008000100 */
[----:B------:R2:W1:Y:S02]  /*0820*/  SYNCS.EXCH.64 URZ, [UR7+0xa8], UR4 ;  /* 0x0000a80407ff75b2 */ /* 0x0004640008000100 */
[----:B--2---:R-:W-:Y:S01]  /*0830*/  NOP ;  /* 0x0000000000007918 */ /* 0x004fe20000000000 */
.L_x_10:
[----:B------:R-:W2:Y:S01]  /*0840*/  SHFL.IDX PT, R2, R173, RZ, 0x1f ;  /* 0x00001fffad027589 */ /* 0x000ea200000e0000 */
[----:B------:R-:W-:Y:S01]  /*0850*/  NOP ;  /* 0x0000000000007918 */ /* 0x000fe20000000000 */
[----:B--2---:R-:W-:-:S13]  /*0860*/  ISETP.NE.AND P0, PT, R2, 0x3, PT ;  /* 0x000000030200780c */ /* 0x004fda0003f05270 */
[----:B------:R-:W-:Y:S05]  /*0870*/  @P0 BRA `(.L_x_11) ;  /* 0x0000000000300947 */ /* 0x000fea0003800000 */
[----:B-1----:R-:W1:Y:S01]  /*0880*/  S2UR UR5, SR_CgaCtaId ;  /* 0x00000000000579c3 */ /* 0x002e620000008800 */
        /* <DEDUP_REMOVED lines=8> */
[----:B-1----:R2:W1:Y:S01]  /*0910*/  SYNCS.EXCH.64 URZ, [UR5+0xb0], UR10 ;  /* 0x0000b00a05ff75b2 */ /* 0x0024620008000100 */
[----:B------:R2:W1:Y:S02]  /*0920*/  SYNCS.EXCH.64 URZ, [UR5+0xb8], UR10 ;  /* 0x0000b80a05ff75b2 */ /* 0x0004640008000100 */
[----:B--2---:R-:W-:Y:S01]  /*0930*/  NOP ;  /* 0x0000000000007918 */ /* 0x004fe20000000000 */
.L_x_11:
[----:B------:R-:W2:Y:S01]  /*0940*/  SHFL.IDX PT, R2, R173, RZ, 0x1f ;  /* 0x00001fffad027589 */ /* 0x000ea200000e0000 */
[----:B------:R-:W-:Y:S01]  /*0950*/  NOP ;  /* 0x0000000000007918 */ /* 0x000fe20000000000 */
[----:B--2---:R-:W-:-:S13]  /*0960*/  ISETP.NE.AND P0, PT, R2, 0x4, PT ;  /* 0x000000040200780c */ /* 0x004fda0003f05270 */
[----:B------:R-:W-:Y:S05]  /*0970*/  @P0 BRA `(.L_x_12) ;  /* 0x00000000004c0947 */ /* 0x000fea0003800000 */
[----:B-1----:R-:W1:Y:S01]  /*0980*/  S2UR UR5, SR_CgaCtaId ;  /* 0x00000000000579c3 */ /* 0x002e620000008800 */
[----:B------:R-:W-:Y:S01]  /*0990*/  UMOV UR9, 0x100 ;  /* 0x0000010000097882 */ /* 0x000fe20000000000 */
[----:B------:R-:W-:Y:S01]  /*09a0*/  UMOV UR7, 0x400 ;  /* 0x0000040000077882 */ /* 0x000fe20000000000 */
[----:B------:R-:W-:Y:S01]  /*09b0*/  USEL UR9, UR9, 0xe0, UP2 ;  /* 0x000000e009097887 */ /* 0x000fe20009000000 */
[----:B------:R-:W-:Y:S01]  /*09c0*/  UMOV UR4, 0x1 ;  /* 0x0000000100047882 */ /* 0x000fe20000000000 */
[----:B------:R-:W-:Y:S01]  /*09d0*/  ELECT P0, URZ, PT ;  /* 0x0000000000ff782f */ /* 0x000fe20003800000 */
[----:B------:R-:W-:-:S04]  /*09e0*/  UIADD3 UR10, UPT, UPT, -UR4, 0x100000, URZ ;  /* 0x00100000040a7890 */ /* 0x000fc8000fffe1ff */
[----:B------:R-:W-:Y:S02]  /*09f0*/  USHF.L.U32 UR11, UR10, 0xb, URZ ;  /* 0x0000000b0a0b7899 */ /* 0x000fe400080006ff */
[----:B------:R-:W-:Y:S02]  /*0a00*/  USHF.L.U32 UR10, UR10, 0x1, URZ ;  /* 0x000000010a0a7899 */ /* 0x000fe400080006ff */
[----:B------:R-:W-:-:S04]  /*0a10*/  UIADD3 UR12, UPT, UPT, -UR9, 0x100000, URZ ;  /* 0x00100000090c7890 */ /* 0x000fc8000fffe1ff */
[----:B------:R-:W-:Y:S02]  /*0a20*/  USHF.L.U32 UR13, UR12, 0xb, URZ ;  /* 0x0000000b0c0d7899 */ /* 0x000fe400080006ff */
[----:B------:R-:W-:Y:S02]  /*0a30*/  USHF.L.U32 UR12, UR12, 0x1, URZ ;  /* 0x000000010c0c7899 */ /* 0x000fe400080006ff */
[----:B-1----:R-:W-:Y:S01]  /*0a40*/  ULEA UR5, UR5, UR7, 0x18 ;  /* 0x0000000705057291 */ /* 0x002fe2000f8ec0ff */
[----:B------:R-:W1:Y:S11]  /*0a50*/  FENCE.VIEW.ASYNC.S ;  /* 0x00000000000073c6 */ /* 0x000e760000000000 */
[----:B-1----:R2:W1:Y:S01]  /*0a60*/  SYNCS.EXCH.64 URZ, [UR5+0xc0], UR10 ;  /* 0x0000c00a05ff75b2 */ /* 0x0024620008000100 */
[----:B------:R2:W1:Y:S01]  /*0a70*/  SYNCS.EXCH.64 URZ, [UR5+0xd0], UR12 ;  /* 0x0000d00c05ff75b2 */ /* 0x0004620008000100 */
[----:B------:R2:W1:Y:S01]  /*0a80*/  SYNCS.EXCH.64 URZ, [UR5+0xc8], UR10 ;  /* 0x0000c80a05ff75b2 */ /* 0x0004620008000100 */
[----:B------:R2:W1:Y:S02]  /*0a90*/  SYNCS.EXCH.64 URZ, [UR5+0xd8], UR12 ;  /* 0x0000d80c05ff75b2 */ /* 0x0004640008000100 */
[----:B--2---:R-:W-:Y:S01]  /*0aa0*/  NOP ;  /* 0x0000000000007918 */ /* 0x004fe20000000000 */
.L_x_12:
        /* <DEDUP_REMOVED lines=20> */
[----:B------:R2:W1:Y:S02]  /*0bf0*/  SYNCS.EXCH.64 URZ, [UR7+0xf8], UR4 ;  /* 0x0000f80407ff75b2 */ /* 0x0004640008000100 */
[----:B--2---:R-:W-:Y:S01]  /*0c00*/  NOP ;  /* 0x0000000000007918 */ /* 0x004fe20000000000 */
.L_x_13:
        /* <DEDUP_REMOVED lines=18> */
.L_x_14:
[----:B-1----:R-:W1:Y:S01]  /*0d30*/  S2UR UR5, SR_CTAID.X ;  /* 0x00000000000579c3 */ /* 0x002e620000002500 */
[----:B------:R-:W-:-:S05]  /*0d40*/  CS2R.32 R170, SR_CgaSize ;  /* 0x0000000000aa7805 */ /* 0x000fca0000008a00 */
[----:B------:R-:W-:-:S05]  /*0d50*/  IMAD R170, R170, -0xa0, RZ ;  /* 0xffffff60aaaa7824 */ /* 0x000fca00078e02ff */
[----:B------:R-:W-:-:S14]  /*0d60*/  R2UR UR9, R170 ;  /* 0x00000000aa0972ca */ /* 0x000fdc00000e0000 */
[----:B------:R-:W2:Y:S01]  /*0d70*/  LDCU UR9, c[0x0][UR9+0x2b0] ;  /* 0x00005600090977ac */ /* 0x000ea20008000800 */
[----:B------:R-:W-:Y:S01]  /*0d80*/  NOP ;  /* 0x0000000000007918 */ /* 0x000fe20000000000 */
[----:B------:R-:W-:-:S05]  /*0d90*/  CS2R.32 R170, SR_CgaSize ;  /* 0x0000000000aa7805 */ /* 0x000fca0000008a00 */
[----:B------:R-:W-:-:S05]  /*0da0*/  IMAD R170, R170, -0xa0, RZ ;  /* 0xffffff60aaaa7824 */ /* 0x000fca00078e02ff */
[----:B------:R-:W-:-:S14]  /*0db0*/  R2UR UR7, R170 ;  /* 0x00000000aa0772ca */ /* 0x000fdc00000e0000 */
[----:B------:R-:W3:Y:S01]  /*0dc0*/  LDCU UR7, c[0x0][UR7+0x2b4] ;  /* 0x00005680070777ac */ /* 0x000ee20008000800 */
[----:B------:R-:W4:Y:S08]  /*0dd0*/  S2UR UR4, SR_CTAID.Y ;  /* 0x00000000000479c3 */ /* 0x000f300000002600 */
[----:B------:R-:W3:Y:S01]  /*0de0*/  LDC R9, c[0x0][0xb24] ;  /* 0x0002c900ff097b82 */ /* 0x000ee20000000800 */
[----:B-1----:R-:W-:-:S02]  /*0df0*/  I2FP.F32.U32 R5, UR5 ;  /* 0x0000000500057c45 */ /* 0x002fc40008201000 */
[----:B------:R-:W-:-:S05]  /*0e00*/  CS2R.32 R3, SR_CgaSize ;  /* 0x0000000000037805 */ /* 0x000fca0000008a00 */
[----:B------:R-:W-:-:S06]  /*0e10*/  IMAD R3, R3, -0xa0, RZ ;  /* 0xffffff6003037824 */ /* 0x000fcc00078e02ff */
[----:B------:R-:W1:Y:S01]  /*0e20*/  LDC R3, c[0x0][R3+0x2a0] ;  /* 0x0000a80003037b82 */ /* 0x000e620000000800 */
[----:B------:R-:W-:Y:S01]  /*0e30*/  MOV R21, UR5 ;  /* 0x0000000500157c02 */ /* 0x000fe20008000f00 */
[----:B--2---:R-:W-:Y:S01]  /*0e40*/  FMUL R5, R5, UR9 ;  /* 0x0000000905057c20 */ /* 0x004fe20008400000 */
[----:B----4-:R-:W-:Y:S02]  /*0e50*/  I2FP.F32.U32 R4, UR4 ;  /* 0x0000000400047c45 */ /* 0x010fe40008201000 */
[----:B------:R-:W-:-:S05]  /*0e60*/  CS2R.32 R2, SR_CgaSize ;  /* 0x0000000000027805 */ /* 0x000fca0000008a00 */
[----:B------:R-:W-:-:S06]  /*0e70*/  IMAD R2, R2, -0xa0, RZ ;  /* 0xffffff6002027824 */ /* 0x000fcc00078e02ff */
[----:B------:R-:W2:Y:S01]  /*0e80*/  LDC R2, c[0x0][R2+0x2a4] ;  /* 0x0000a90002027b82 */ /* 0x000ea20000000800 */
[----:B------:R-:W4:Y:S01]  /*0e90*/  F2I.U32.TRUNC.NTZ R170, R5 ;  /* 0x0000000500aa7305 */ /* 0x000f22000020f000 */
[----:B------:R-:W-:Y:S01]  /*0ea0*/  MOV R20, UR4 ;  /* 0x0000000400147c02 */ /* 0x000fe20008000f00 */
[----:B---3--:R-:W-:-:S05]  /*0eb0*/  FMUL R4, R4, UR7 ;  /* 0x0000000704047c20 */ /* 0x008fca0008400000 */
[----:B------:R-:W-:Y:S01]  /*0ec0*/  BAR.SYNC.DEFER_BLOCKING 0x0 ;  /* 0x0000000000007b1d */ /* 0x000fe20000010000 */
[----:B------:R-:W-:-:S05]  /*0ed0*/  ISETP.GE.AND P0, PT, R9, 0x1, PT ;  /* 0x000000010900780c */ /* 0x000fca0003f06270 */
[----:B------:R-:W3:Y:S02]  /*0ee0*/  F2I.U32.TRUNC.NTZ R147, R4 ;  /* 0x0000000400937305 */ /* 0x000ee4000020f000 */
[----:B------:R-:W2:Y:S01]  /*0ef0*/  S2UR UR36, SR_CTAID.Z ;  /* 0x00000000002479c3 */ /* 0x000ea20000002700 */
[----:B----4-:R-:W-:-:S05]  /*0f00*/  IADD3 R170, PT, PT, -R170, RZ, RZ ;  /* 0x000000ffaaaa7210 */ /* 0x010fca0007ffe1ff */
[----:B-1----:R-:W-:Y:S01]  /*0f10*/  IMAD R170, R3, R170, UR5 ;  /* 0x0000000503aa7e24 */ /* 0x002fe2000f8e02aa */
[----:B---3--:R-:W-:-:S05]  /*0f20*/  IADD3 R147, PT, PT, -R147, RZ, RZ ;  /* 0x000000ff93937210 */ /* 0x008fca0007ffe1ff */
[----:B--2---:R-:W-:Y:S01]  /*0f30*/  IMAD R147, R2, R147, UR4 ;  /* 0x0000000402937e24 */ /* 0x004fe2000f8e0293 */
[----:B------:R-:W-:Y:S06]  /*0f40*/  @!P0 BRA `(.L_x_15) ;  /* 0x0000000000b88947 */ /* 0x000fec0003800000 */
[----:B------:R-:W1:Y:S01]  /*0f50*/  LDC.64 R4, c[0x0][0xb18] ;  /* 0x0002c600ff047b82 */ /* 0x000e620000000a00 */
[----:B------:R-:W-:-:S07]  /*0f60*/  ISETP.NE.AND P0, PT, R9, 0x1, PT ;  /* 0x000000010900780c */ /* 0x000fce0003f05270 */
[----:B------:R-:W2:Y:S08]  /*0f70*/  LDC R10, c[0x0][0xb0c] ;  /* 0x0002c300ff0a7b82 */ /* 0x000eb00000000800 */
[----:B------:R-:W3:Y:S08]  /*0f80*/  LDC R11, c[0x0][0x370] ;  /* 0x0000dc00ff0b7b82 */ /* 0x000ef00000000800 */
[----:B------:R-:W4:Y:S01]  /*0f90*/  LDC R12, c[0x0][0x374] ;  /* 0x0000dd00ff0c7b82 */ /* 0x000f220000000800 */
[----:B-1----:R-:W-:-:S07]  /*0fa0*/  ISETP.NE.AND P1, PT, R4, 0x1, PT ;  /* 0x000000010400780c */ /* 0x002fce0003f25270 */
[----:B------:R-:W3:Y:S01]  /*0fb0*/  LDC.64 R6, c[0x0][0xb10] ;  /* 0x0002c400ff067b82 */ /* 0x000ee20000000a00 */
[----:B--2---:R-:W-:-:S07]  /*0fc0*/  ISETP.NE.AND P2, PT, R10, 0x1, PT ;  /* 0x000000010a00780c */ /* 0x004fce0003f45270 */
[----:B------:R-:W1:Y:S08]  /*0fd0*/  LDC R8, c[0x0][0xb20] ;  /* 0x0002c800ff087b82 */ /* 0x000e700000000800 */
[----:B------:R-:W2:Y:S01]  /*0fe0*/  LDC.64 R2, c[0x0][0xb28] ;  /* 0x0002ca00ff027b82 */ /* 0x000ea20000000a00 */
[----:B----4-:R-:W-:-:S04]  /*0ff0*/  IMAD.HI.U32 R13, R12, R5, RZ ;  /* 0x000000050c0d7227 */ /* 0x010fc800078e00ff */
[----:B------:R-:W-:-:S04]  /*1000*/  IMAD.HI.U32 R5, R20, R5, RZ ;  /* 0x0000000514057227 */ /* 0x000fc800078e00ff */
[----:B---3--:R-:W-:-:S04]  /*1010*/  IMAD.HI.U32 R14, R11, R6, RZ ;  /* 0x000000060b0e7227 */ /* 0x008fc800078e00ff */
[C---:B------:R-:W-:Y:S01]  /*1020*/  IMAD.HI.U32 R16, R21.reuse, R6, RZ ;  /* 0x0000000615107227 */ /* 0x040fe200078e00ff */
[-C--:B------:R-:W-:Y:S02]  /*1030*/  @P2 SHF.R.U32.HI R11, RZ, R7.reuse, R14 ;  /* 0x00000007ff0b2219 */ /* 0x080fe4000001160e */
[-C--:B-1----:R-:W-:Y:S02]  /*1040*/  @P1 SHF.R.U32.HI R12, RZ, R8.reuse, R13 ;  /* 0x00000008ff0c1219 */ /* 0x082fe4000001160d */
[----:B------:R-:W-:Y:S02]  /*1050*/  SHF.R.U32.HI R5, RZ, R8, R5 ;  /* 0x00000008ff057219 */ /* 0x000fe40000011605 */
[----:B------:R-:W-:Y:S02]  /*1060*/  SHF.R.U32.HI R16, RZ, R7, R16 ;  /* 0x00000007ff107219 */ /* 0x000fe40000011610 */
[----:B------:R-:W-:Y:S01]  /*1070*/  SEL R5, R20, R5, !P1 ;  /* 0x0000000514057207 */ /* 0x000fe20004800000 */
[----:B--2---:R-:W-:Y:S01]  /*1080*/  IMAD.HI.U32 R14, R12, R2, RZ ;  /* 0x000000020c0e7227 */ /* 0x004fe200078e00ff */
[----:B------:R-:W-:-:S02]  /*1090*/  SEL R7, R21, R16, !P2 ;  /* 0x0000001015077207 */ /* 0x000fc40005000000 */
[----:B------:R-:W-:Y:S01]  /*10a0*/  IADD3 R13, PT, PT, -R5, RZ, RZ ;  /* 0x000000ff050d7210 */ /* 0x000fe20007ffe1ff */
[----:B------:R-:W-:Y:S01]  /*10b0*/  IMAD.HI.U32 R6, R11, R2, RZ ;  /* 0x000000020b067227 */ /* 0x000fe200078e00ff */
[----:B------:R-:W-:-:S03]  /*10c0*/  @P0 SHF.R.U32.HI R12, RZ, R3, R14 ;  /* 0x00000003ff0c0219 */ /* 0x000fc6000001160e */
[----:B------:R-:W-:Y:S01]  /*10d0*/  IMAD R13, R4, R13, R20 ;  /* 0x0000000d040d7224 */ /* 0x000fe200078e0214 */
[----:B------:R-:W-:Y:S01]  /*10e0*/  @P0 SHF.R.U32.HI R11, RZ, R3, R6 ;  /* 0x00000003ff0b0219 */ /* 0x000fe20000011606 */
[----:B------:R-:W-:-:S04]  /*10f0*/  IMAD R12, R12, R9, RZ ;  /* 0x000000090c0c7224 */ /* 0x000fc800078e02ff */
[----:B------:R-:W-:Y:S01]  /*1100*/  IMAD R6, R11, R9, RZ ;  /* 0x000000090b067224 */ /* 0x000fe200078e02ff */
[----:B------:R-:W-:-:S04]  /*1110*/  ISETP.GE.AND P1, PT, R5, R12, PT ;  /* 0x0000000c0500720c */ /* 0x000fc80003f26270 */
[----:B------:R-:W-:Y:S01]  /*1120*/  ISETP.GE.OR P1, PT, R7, R6, P1 ;  /* 0x000000060700720c */ /* 0x000fe20000f26670 */
[----:B------:R-:W-:-:S05]  /*1130*/  IMAD.HI.U32 R6, R5, R2, RZ ;  /* 0x0000000205067227 */ /* 0x000fca00078e00ff */
[----:B------:R-:W-:-:S04]  /*1140*/  SHF.R.U32.HI R6, RZ, R3, R6 ;  /* 0x00000003ff067219 */ /* 0x000fc80000011606 */
[----:B------:R-:W-:-:S03]  /*1150*/  SEL R6, R5, R6, !P0 ;  /* 0x0000000605067207 */ /* 0x000fc60004000000 */
[----:B------:R-:W-:Y:S01]  /*1160*/  @!P1 IMAD.HI.U32 R8, R7, R2, RZ ;  /* 0x0000000207089227 */ /* 0x000fe200078e00ff */
[----:B------:R-:W-:-:S04]  /*1170*/  IADD3 R2, PT, PT, -R6, RZ, RZ ;  /* 0x000000ff06027210 */ /* 0x000fc80007ffe1ff */
[----:B------:R-:W-:Y:S01]  /*1180*/  @!P1 SHF.R.U32.HI R8, RZ, R3, R8 ;  /* 0x00000003ff089219 */ /* 0x000fe20000011608 */
[----:B------:R-:W-:-:S03]  /*1190*/  IMAD R2, R9, R2, R5 ;  /* 0x0000000209027224 */ /* 0x000fc600078e0205 */
[----:B------:R-:W-:-:S05]  /*11a0*/  @!P1 SEL R3, R7, R8, !P0 ;  /* 0x0000000807039207 */ /* 0x000fca0004000000 */
[--C-:B------:R-:W-:Y:S02]  /*11b0*/  @!P1 IMAD.IADD R6, R6, 0x1, -R3.reuse ;  /* 0x0000000106069824 */ /* 0x100fe400078e0a03 */
[----:B------:R-:W-:Y:S01]  /*11c0*/  @!P1 IMAD R3, R2, R11, R3 ;  /* 0x0000000b02039224 */ /* 0x000fe200078e0203 */
[----:B------:R-:W-:Y:S01]  /*11d0*/  IADD3 R2, PT, PT, -R7, RZ, RZ ;  /* 0x000000ff07027210 */ /* 0x000fe20007ffe1ff */
[----:B------:R-:W-:Y:S02]  /*11e0*/  @!P1 IMAD R5, R6, R9, R7 ;  /* 0x0000000906059224 */ /* 0x000fe400078e0207 */
[----:B------:R-:W-:Y:S02]  /*11f0*/  @!P1 IMAD.MOV.U32 R7, RZ, RZ, R3 ;  /* 0x000000ffff079224 */ /* 0x000fe400078e0003 */
[----:B------:R-:W-:Y:S02]  /*1200*/  IMAD R2, R10, R2, R21 ;  /* 0x000000020a027224 */ /* 0x000fe400078e0215 */
[----:B------:R-:W-:-:S02]  /*1210*/  IMAD R20, R5, R4, R13 ;  /* 0x0000000405147224 */ /* 0x000fc400078e020d */
[----:B------:R-:W-:Y:S02]  /*1220*/  IMAD R21, R7, R10, R2 ;  /* 0x0000000a07157224 */ /* 0x000fe400078e0202 */
.L_x_15:
[----:B------:R-:W1:Y:S01]  /*1230*/  LDCU UR4, c[0x0][0xb30] ;  /* 0x00016600ff0477ac */ /* 0x000e620008000800 */
[----:B------:R-:W2:Y:S08]  /*1240*/  S2UR UR37, SR_CgaCtaId ;  /* 0x00000000002579c3 */ /* 0x000eb00000008800 */
[----:B------:R-:W3:Y:S01]  /*1250*/  LDC R72, c[0x0][0xb24] ;  /* 0x0002c900ff487b82 */ /* 0x000ee20000000800 */
[----:B-1----:R-:W-:-:S09]  /*1260*/  UISETP.NE.AND UP1, UPT, UR4, 0x1, UPT ;  /* 0x000000010400788c */ /* 0x002fd2000bf25270 */
[----:B--2---:R-:W-:Y:S05]  /*1270*/  BRA.U UP1, `(.L_x_16) ;  /* 0x0000000101407547 */ /* 0x004fea000b800000 */
[----:B------:R-:W1:Y:S08]  /*1280*/  LDC.64 R4, c[0x0][0xb10] ;  /* 0x0002c400ff047b82 */ /* 0x000e700000000a00 */
[----:B------:R-:W2:Y:S08]  /*1290*/  LDC.64 R2, c[0x0][0xb18] ;  /* 0x0002c600ff027b82 */ /* 0x000eb00000000a00 */
[----:B------:R-:W4:Y:S08]  /*12a0*/  LDC R6, c[0x0][0xb20] ;  /* 0x0002c800ff067b82 */ /* 0x000f300000000800 */
[----:B------:R-:W3:Y:S01]  /*12b0*/  LDC R8, c[0x0][0xb0c] ;  /* 0x0002c300ff087b82 */ /* 0x000ee20000000800 */
[----:B-1----:R-:W-:-:S05]  /*12c0*/  IMAD.HI.U32 R4, R21, R4, RZ ;  /* 0x0000000415047227 */ /* 0x002fca00078e00ff */
[----:B------:R-:W-:Y:S01]  /*12d0*/  SHF.R.U32.HI R4, RZ, R5, R4 ;  /* 0x00000005ff047219 */ /* 0x000fe20000011604 */
[----:B--2---:R-:W-:Y:S01]  /*12e0*/  IMAD.HI.U32 R3, R20, R3, RZ ;  /* 0x0000000314037227 */ /* 0x004fe200078e00ff */
[----:B------:R-:W-:-:S04]  /*12f0*/  ISETP.NE.AND P0, PT, R2, 0x1, PT ;  /* 0x000000010200780c */ /* 0x000fc80003f05270 */
[----:B----4-:R-:W-:-:S04]  /*1300*/  SHF.R.U32.HI R3, RZ, R6, R3 ;  /* 0x00000006ff037219 */ /* 0x010fc80000011603 */
[----:B------:R-:W-:Y:S02]  /*1310*/  SEL R3, R20, R3, !P0 ;  /* 0x0000000314037207 */ /* 0x000fe40004000000 */
[----:B---3--:R-:W-:-:S04]  /*1320*/  ISETP.NE.AND P1, PT, R8, 0x1, PT ;  /* 0x000000010800780c */ /* 0x008fc80003f25270 */
[----:B------:R-:W-:-:S05]  /*1330*/  SEL R4, R21, R4, !P1 ;  /* 0x0000000415047207 */ /* 0x000fca0004800000 */
[----:B------:R-:W-:Y:S02]  /*1340*/  IMAD.IADD R5, R3, 0x1, -R4 ;  /* 0x0000000103057824 */ /* 0x000fe400078e0a04 */
[----:B------:R-:W-:Y:S02]  /*1350*/  IMAD.IADD R3, R4, 0x1, -R3 ;  /* 0x0000000104037824 */ /* 0x000fe400078e0a03 */
[----:B------:R-:W-:Y:S02]  /*1360*/  IMAD R21, R5, R8, R21 ;  /* 0x0000000805157224 */ /* 0x000fe400078e0215 */
[----:B------:R-:W-:-:S07]  /*1370*/  IMAD R20, R3, R2, R20 ;  /* 0x0000000203147224 */ /* 0x000fce00078e0214 */
.L_x_16:
[----:B------:R-:W-:Y:S01]  /*1380*/  BAR.SYNC.DEFER_BLOCKING 0x0 ;  /* 0x0000000000007b1d */ /* 0x000fe20000010000 */
[----:B------:R-:W-:Y:S01]  /*1390*/  UISETP.NE.AND UP1, UPT, UR8, 0x2, UPT ;  /* 0x000000020800788c */ /* 0x000fe2000bf25270 */
[----:B------:R-:W-:Y:S02]  /*13a0*/  ISETP.NE.OR P5, PT, R0, 0x2, !P5 ;  /* 0x000000020000780c */ /* 0x000fe40006fa5670 */
[----:B------:R-:W-:-:S06]  /*13b0*/  LOP3.LUT R2, R185, 0x1f, RZ, 0xc0, !PT ;  /* 0x0000001fb9027812 */ /* 0x000fcc00078ec0ff */
[----:B------:R-:W-:Y:S05]  /*13c0*/  BRA.U UP1, `(.L_x_17) ;  /* 0x0000001101f87547 */ /* 0x000fea000b800000 */
[----:B------:R-:W1:Y:S01]  /*13d0*/  LDCU UR13, c[0x0][0x38c] ;  /* 0x00007180ff0d77ac */ /* 0x000e620008000800 */
[----:B------:R-:W2:Y:S01]  /*13e0*/  LDC R9, c[0x0][0x370] ;  /* 0x0000dc00ff097b82 */ /* 0x000ea20000000800 */
[----:B------:R-:W-:Y:S01]  /*13f0*/  PLOP3.LUT P1, PT, PT, PT, UP2, 0x80, 0x8 ;  /* 0x000000000008781c */ /* 0x000fe20003f2f028 */
[----:B------:R-:W-:Y:S01]  /*1400*/  IMAD.MOV.U32 R15, RZ, RZ, 0x1 ;  /* 0x00000001ff0f7424 */ /* 0x000fe200078e00ff */
[----:B------:R-:W-:Y:S01]  /*1410*/  ISETP.EQ.OR P4, PT, R2, RZ, P5 ;  /* 0x000000ff0200720c */ /* 0x000fe20002f82670 */
[----:B------:R-:W-:Y:S01]  /*1420*/  IMAD.MOV.U32 R14, RZ, RZ, RZ ;  /* 0x000000ffff0e7224 */ /* 0x000fe200078e00ff */
[----:B------:R-:W-:Y:S02]  /*1430*/  PLOP3.LUT P1, PT, P1, PT, PT, 0x8, 0x80 ;  /* 0x000000000080781c */ /* 0x000fe40000f2e170 */
[----:B------:R-:W-:Y:S01]  /*1440*/  CS2R R12, SRZ ;  /* 0x00000000000c7805 */ /* 0x000fe2000001ff00 */
[----:B------:R-:W-:Y:S01]  /*1450*/  IMAD.MOV.U32 R10, RZ, RZ, 0x1 ;  /* 0x00000001ff0a7424 */ /* 0x000fe200078e00ff */
[----:B------:R-:W4:Y:S01]  /*1460*/  LDC R0, c[0x0][0x374] ;  /* 0x0000dd00ff007b82 */ /* 0x000f220000000800 */
[----:B------:R-:W2:Y:S01]  /*1470*/  LDCU.64 UR22, c[0x0][0x348] ;  /* 0x00006900ff1677ac */ /* 0x000ea20008000a00 */
[----:B------:R-:W-:Y:S01]  /*1480*/  UMOV UR6, URZ ;  /* 0x000000ff00067c82 */ /* 0x000fe20008000000 */
[----:B-1----:R-:W-:-:S04]  /*1490*/  UIADD3 UR5, UPT, UPT, UR13, 0x3f, URZ ;  /* 0x0000003f0d057890 */ /* 0x002fc8000fffe0ff */
[----:B------:R-:W-:-:S04]  /*14a0*/  USHF.R.S32.HI UR4, URZ, 0x1f, UR5 ;  /* 0x0000001fff047899 */ /* 0x000fc80008011405 */
[----:B------:R-:W-:-:S04]  /*14b0*/  ULEA.HI UR4, UR4, UR5, URZ, 0x6 ;  /* 0x0000000504047291 */ /* 0x000fc8000f8f30ff */
[----:B------:R-:W-:Y:S02]  /*14c0*/  USHF.R.S32.HI UR15, URZ, 0x6, UR4 ;  /* 0x00000006ff0f7899 */ /* 0x000fe40008011404 */
[----:B------:R-:W-:Y:S02]  /*14d0*/  UIADD3 UR4, UPT, UPT, UR13, -0x1, URZ ;  /* 0xffffffff0d047890 */ /* 0x000fe4000fffe0ff */
[----:B------:R-:W-:Y:S02]  /*14e0*/  UISETP.LT.U32.AND UP0, UPT, UR15, 0x7, UPT ;  /* 0x000000070f00788c */ /* 0x000fe4000bf01070 */
[----:B------:R-:W-:Y:S02]  /*14f0*/  UISETP.GE.U32.AND UP1, UPT, UR4, -0x7f, UPT ;  /* 0xffffff810400788c */ /* 0x000fe4000bf26070 */
[----:B------:R-:W-:Y:S02]  /*1500*/  USEL UR14, UR15, 0x7, UP0 ;  /* 0x000000070f0e7887 */ /* 0x000fe40008000000 */
[----:B------:R-:W-:-:S02]  /*1510*/  UIADD3 UR13, UPT, UPT, UR13, 0x7e, URZ ;  /* 0x0000007e0d0d7890 */ /* 0x000fc4000fffe0ff */
[----:B------:R-:W-:Y:S02]  /*1520*/  UIADD3 UR5, UPT, UPT, UR14, -0x1, URZ ;  /* 0xffffffff0e057890 */ /* 0x000fe4000fffe0ff */
[----:B------:R-:W-:-:S03]  /*1530*/  UIADD3 UR7, UPT, UPT, UR15, -UR14, URZ ;  /* 0x8000000e0f077290 */ /* 0x000fc6000fffe0ff */
[----:B------:R-:W-:-:S04]  /*1540*/  @UP1 UIADD3 UR5, UPT, UPT, UR14, URZ, URZ ;  /* 0x000000ff0e051290 */ /* 0x000fc8000fffe0ff */
[----:B--2---:R-:W-:-:S12]  /*1550*/  UIADD3 UR5, UPT, UPT, UR5, 0x1, URZ ;  /* 0x0000000105057890 */ /* 0x004fd8000fffe0ff */
.L_x_35:
[----:B------:R-:W-:Y:S01]  /*1560*/  UISETP.NE.AND UP0, UPT, UR37, URZ, UPT ;  /* 0x000000ff2500728c */ /* 0x000fe2000bf05270 */
[----:B------:R-:W1:Y:S08]  /*1570*/  S2UR UR37, SR_CgaCtaId ;  /* 0x00000000002579c3 */ /* 0x000e700000008800 */
[----:B------:R-:W-:Y:S05]  /*1580*/  BRA.U UP0, `(.L_x_18) ;  /* 0x0000000100347547 */ /* 0x000fea000b800000 */
[----:B------:R-:W2:Y:S01]  /*1590*/  S2R R2, SR_CgaCtaId ;  /* 0x0000000000027919 */ /* 0x000ea20000008800 */
[----:B------:R-:W-:-:S04]  /*15a0*/  MOV R3, 0x400 ;  /* 0x0000040000037802 */ /* 0x000fc80000000f00 */
[----:B--2---:R-:W-:Y:S02]  /*15b0*/  LEA R3, R2, R3, 0x18 ;  /* 0x0000000302037211 */ /* 0x004fe400078ec0ff */
[----:B------:R-:W-:-:S03]  /*15c0*/  SHF.L.U32 R2, R10, 0x1f, RZ ;  /* 0x0000001f0a027819 */ /* 0x000fc600000006ff */
[----:B------:R-:W-:-:S04]  /*15d0*/  IMAD R3, R12, 0x8, R3 ;  /* 0x000000080c037824 */ /* 0x000fc800078e0203 */
[----:B------:R-:W2:Y:S02]  /*15e0*/  SYNCS.PHASECHK.TRANS64.TRYWAIT P0, [R3+URZ+0x110], R2 ;  /* 0x00011002030075a7 */ /* 0x000ea400080011ff */
[----:B--2---:R-:W-:Y:S05]  /*15f0*/  @!P0 BRA `(.L_x_19) ;  /* 0x0000009800f08947 */ /* 0x004fea0003800000 */
.L_x_129:
[----:B------:R-:W-:Y:S01]  /*1600*/  VIADD R12, R12, 0x1 ;  /* 0x000000010c0c7836 */ /* 0x000fe20000000000 */
[----:B------:R2:W-:Y:S04]  /*1610*/  SYNCS.ARRIVE.TRANS64.A1T0 RZ, [R3+URZ+0x100], RZ ;  /* 0x000100ff03ff79a7 */ /* 0x0005e800081000ff */
[----:B------:R-:W-:-:S04]  /*1620*/  ISETP.NE.AND P0, PT, R12, 0x2, PT ;  /* 0x000000020c00780c */ /* 0x000fc80003f05270 */
[----:B------:R-:W-:Y:S02]  /*1630*/  SEL R12, R12, RZ, P0 ;  /* 0x000000ff0c0c7207 */ /* 0x000fe40000000000 */
[----:B--2---:R-:W-:-:S04]  /*1640*/  SEL R3, RZ, 0x1, P0 ;  /* 0x00000001ff037807 */ /* 0x004fc80000000000 */
[----:B------:R-:W-:-:S07]  /*1650*/  LOP3.LUT R10, R10, R3, RZ, 0x3c, !PT ;  /* 0x000000030a0a7212 */ /* 0x000fce00078e3cff */
.L_x_18:
[----:B------:R-:W-:Y:S01]  /*1660*/  UMOV UR4, 0x400 ;  /* 0x0000040000047882 */ /* 0x000fe20000000000 */
[----:B------:R-:W-:Y:S01]  /*1670*/  SHF.L.U32 R2, R15, 0x1f, RZ ;  /* 0x0000001f0f027819 */ /* 0x000fe200000006ff */
[----:B-1----:R-:W-:Y:S01]  /*1680*/  ULEA UR4, UR37, UR4, 0x18 ;  /* 0x0000000425047291 */ /* 0x002fe2000f8ec0ff */
[----:B------:R-:W-:Y:S01]  /*1690*/  R2UR UR35, R21 ;  /* 0x00000000152372ca */ /* 0x000fe200000e0000 */
[----:B------:R-:W-:Y:S01]  /*16a0*/  UISETP.GE.U32.AND UP0, UPT, UR13, 0x7f, UPT ;  /* 0x0000007f0d00788c */ /* 0x000fe2000bf06070 */
[----:B------:R-:W-:Y:S01]  /*16b0*/  R2UR UR18, R20 ;  /* 0x00000000141272ca */ /* 0x000fe200000e0000 */
[----:B------:R-:W-:Y:S01]  /*16c0*/  ULEA UR8, UR6, UR4, 0x3 ;  /* 0x0000000406087291 */ /* 0x000fe2000f8e18ff */
[----:B------:R-:W-:-:S08]  /*16d0*/  UMOV UR21, URZ ;  /* 0x000000ff00157c82 */ /* 0x000fd00008000000 */
[----:B------:R1:W2:Y:S01]  /*16e0*/  SYNCS.PHASECHK.TRANS64.TRYWAIT P0, [UR8+0x38], R2 ;  /* 0x00003802ff0075a7 */ /* 0x0002a20008001108 */
[----:B------:R-:W-:Y:S02]  /*16f0*/  USHF.L.U32 UR35, UR35, 0x7, URZ ;  /* 0x0000000723237899 */ /* 0x000fe400080006ff */
[----:B------:R-:W-:Y:S01]  /*1700*/  USHF.L.U32 UR18, UR18, 0x8, URZ ;  /* 0x0000000812127899 */ /* 0x000fe200080006ff */
[----:B------:R-:W-:Y:S11]  /*1710*/  BRA.U !UP0, `(.L_x_20) ;  /* 0x0000000108c07547 */ /* 0x000ff6000b800000 */
[----:B------:R-:W-:Y:S01]  /*1720*/  UIADD3 UR10, UPT, UPT, UR18, 0x80, URZ ;  /* 0x00000080120a7890 */ /* 0x000fe2000fffe0ff */
[----:B------:R-:W-:Y:S01]  /*1730*/  UMOV UR24, URZ ;  /* 0x000000ff00187c82 */ /* 0x000fe20008000000 */
[----:B------:R-:W-:-:S10]  /*1740*/  UMOV UR25, UR6 ;  /* 0x0000000600197c82 */ /* 0x000fd40008000000 */
.L_x_25:
[----:B-1----:R-:W-:Y:S01]  /*1750*/  ULEA UR33, UR25, UR4, 0x3 ;  /* 0x0000000419217291 */ /* 0x002fe2000f8e18ff */
[----:B--2---:R-:W-:Y:S01]  /*1760*/  @!P5 MOV R3, 0x6000 ;  /* 0x000060000003d802 */ /* 0x004fe20000000f00 */
[----:B--2---:R-:W-:Y:S10]  /*1770*/  @P0 BRA `(.L_x_21) ;  /* 0x00000000000c0947 */ /* 0x004ff40003800000 */
[----:B------:R-:W-:-:S04]  /*1780*/  SHF.L.U32 R5, R15, 0x1f, RZ ;  /* 0x0000001f0f057819 */ /* 0x000fc800000006ff */
[----:B------:R-:W2:Y:S02]  /*1790*/  SYNCS.PHASECHK.TRANS64.TRYWAIT P0, [UR33+0x38], R5 ;  /* 0x00003805ff0075a7 */ /* 0x000ea40008001121 */
[----:B--2---:R-:W-:Y:S05]  /*17a0*/  @!P0 BRA `(.L_x_22) ;  /* 0x0000009800988947 */ /* 0x004fea0003800000 */
.L_x_21:
[----:B------:R2:W-:Y:S01]  /*17b0*/  @!P5 SYNCS.ARRIVE.TRANS64 RZ, [UR33], R3 ;  /* 0x00000003ffffd9a7 */ /* 0x0005e20008000021 */
[----:B------:R-:W-:Y:S04]  /*17c0*/  BSSY.RECONVERGENT B0, `(.L_x_23) ;  /* 0x0000003000007945 */ /* 0x000fe80003800200 */
[----:B------:R-:W-:Y:S05]  /*17d0*/  @P4 BRA `(.L_x_24) ;  /* 0x0000000000044947 */ /* 0x000fea0003800000 */
[----:B------:R-:W-:Y:S05]  /*17e0*/  BPT.TRAP 0x1 ;  /* 0x000000040000795c */ /* 0x000fea0000300000 */
.L_x_24:
[----:B------:R-:W-:Y:S05]  /*17f0*/  BSYNC.RECONVERGENT B0 ;  /* 0x0000000000007941 */ /* 0x000fea0003800200 */
.L_x_23:
[----:B------:R-:W-:Y:S02]  /*1800*/  UIADD3 UR6, UPT, UPT, UR25, 0x1, URZ ;  /* 0x0000000119067890 */ /* 0x000fe4000fffe0ff */
[----:B------:R-:W-:Y:S02]  /*1810*/  ULEA UR32, UR25, UR4, 0xd ;  /* 0x0000000419207291 */ /* 0x000fe4000f8e68ff */
[----:B------:R-:W-:Y:S02]  /*1820*/  UISETP.NE.AND UP0, UPT, UR6, 0x7, UPT ;  /* 0x000000070600788c */ /* 0x000fe4000bf05270 */
[----:B------:R-:W-:Y:S02]  /*1830*/  UIADD3 UR30, UP1, UPT, UR22, 0x80, URZ ;  /* 0x00000080161e7890 */ /* 0x000fe4000ff3e0ff */
[----:B------:R-:W-:Y:S02]  /*1840*/  USEL UR9, URZ, 0x1, UP0 ;  /* 0x00000001ff097887 */ /* 0x000fe40008000000 */
[----:B------:R-:W-:-:S02]  /*1850*/  USEL UR6, UR6, URZ, UP0 ;  /* 0x000000ff06067287 */ /* 0x000fc40008000000 */
[----:B------:R-:W-:Y:S02]  /*1860*/  UIADD3 UR28, UP0, UPT, UR22, 0x180, URZ ;  /* 0x00000180161c7890 */ /* 0x000fe4000ff1e0ff */
[----:B------:R-:W-:Y:S01]  /*1870*/  ULEA UR8, UR6, UR4, 0x3 ;  /* 0x0000000406087291 */ /* 0x000fe2000f8e18ff */
[----:B------:R-:W-:Y:S01]  /*1880*/  LOP3.LUT R15, R15, UR9, RZ, 0x3c, !PT ;  /* 0x000000090f0f7c12 */ /* 0x000fe2000f8e3cff */
[----:B------:R-:W-:Y:S02]  /*1890*/  USHF.L.U32 UR34, UR24, 0x6, URZ ;  /* 0x0000000618227899 */ /* 0x000fe400080006ff */
[----:B------:R-:W-:Y:S01]  /*18a0*/  UIADD3.X UR31, UPT, UPT, URZ, UR23, URZ, UP1, !UPT ;  /* 0x00000017ff1f7290 */ /* 0x000fe20008ffe4ff */
[----:B-1----:R-:W-:Y:S01]  /*18b0*/  SHF.L.U32 R2, R15, 0x1f, RZ ;  /* 0x0000001f0f027819 */ /* 0x002fe200000006ff */
[----:B------:R-:W-:Y:S02]  /*18c0*/  UIADD3 UR32, UPT, UPT, UR32, 0xc400, URZ ;  /* 0x0000c40020207890 */ /* 0x000fe4000fffe0ff */
[----:B------:R-:W-:Y:S01]  /*18d0*/  UIADD3.X UR29, UPT, UPT, URZ, UR23, URZ, UP0, !UPT ;  /* 0x00000017ff1d7290 */ /* 0x000fe200087fe4ff */
[----:B------:R1:W1:Y:S01]  /*18e0*/  SYNCS.PHASECHK.TRANS64.TRYWAIT P0, [UR8+0x38], R2 ;  /* 0x00003802ff0075a7 */ /* 0x0002620008001108 */
[----:B------:R-:W-:Y:S01]  /*18f0*/  ULEA UR8, UR25, UR4, 0xe ;  /* 0x0000000419087291 */ /* 0x000fe2000f8e70ff */
[----:B------:R-:W-:Y:S01]  /*1900*/  UMOV UR26, 0x0 ;  /* 0x00000000001a7882 */ /* 0x000fe20000000000 */
[----:B------:R-:W-:-:S02]  /*1910*/  UMOV UR27, 0x10000000 ;  /* 0x10000000001b7882 */ /* 0x000fc40000000000 */
[----:B------:R-:W-:Y:S01]  /*1920*/  UIADD3 UR16, UPT, UPT, UR8, 0x1a400, URZ ;  /* 0x0001a40008107890 */ /* 0x000fe2000fffe0ff */
[----:B------:R1:W-:Y:S01]  /*1930*/  UTMALDG.3D [UR32], [UR30], desc[UR26] ;  /* 0x00001a201e0075b4 */ /* 0x0003e20008011000 */
[----:B------:R-:W-:Y:S01]  /*1940*/  UIADD3 UR8, UPT, UPT, UR8, 0x1c400, URZ ;  /* 0x0001c40008087890 */ /* 0x000fe2000fffe0ff */
[----:B------:R-:W-:Y:S01]  /*1950*/  UMOV UR17, UR33 ;  /* 0x0000002100117c82 */ /* 0x000fe20008000000 */
[----:B------:R-:W-:Y:S01]  /*1960*/  UMOV UR20, UR36 ;  /* 0x0000002400147c82 */ /* 0x000fe20008000000 */
[----:B------:R-:W-:Y:S01]  /*1970*/  UMOV UR19, UR34 ;  /* 0x0000002200137c82 */ /* 0x000fe20008000000 */
[----:B------:R-:W-:Y:S01]  /*1980*/  UMOV UR12, UR36 ;  /* 0x00000024000c7c82 */ /* 0x000fe20008000000 */
[----:B------:R-:W-:Y:S01]  /*1990*/  UMOV UR9, UR33 ;  /* 0x0000002100097c82 */ /* 0x000fe20008000000 */
[----:B------:R-:W-:Y:S01]  /*19a0*/  UMOV UR11, UR34 ;  /* 0x00000022000b7c82 */ /* 0x000fe20008000000 */
[----:B------:R1:W-:Y:S01]  /*19b0*/  UTMALDG.3D [UR16], [UR28], desc[UR26] ;  /* 0x00001a101c0075b4 */ /* 0x0003e20008011000 */
[----:B------:R-:W-:Y:S01]  /*19c0*/  UIADD3 UR24, UPT, UPT, UR24, 0x1, URZ ;  /* 0x0000000118187890 */ /* 0x000fe2000fffe0ff */
[----:B------:R-:W-:Y:S01]  /*19d0*/  UMOV UR21, UR5 ;  /* 0x0000000500157c82 */ /* 0x000fe20008000000 */
[----:B------:R-:W-:-:S02]  /*19e0*/  UMOV UR25, UR6 ;  /* 0x0000000600197c82 */ /* 0x000fc40008000000 */
[----:B------:R-:W-:Y:S01]  /*19f0*/  UISETP.NE.AND UP0, UPT, UR24, UR5, UPT ;  /* 0x000000051800728c */ /* 0x000fe2000bf05270 */
[----:B------:R1:W-:Y:S08]  /*1a00*/  UTMALDG.3D [UR8], [UR28], desc[UR26] ;  /* 0x00001a081c0075b4 */ /* 0x0003f00008011000 */
[----:B------:R-:W-:Y:S05]  /*1a10*/  BRA.U UP0, `(.L_x_25) ;  /* 0xfffffffd004c7547 */ /* 0x000fea000b83ffff */
.L_x_20:
[----:B-1----:R-:W-:Y:S01]  /*1a20*/  ULEA UR8, UR6, UR4, 0x3 ;  /* 0x0000000406087291 */ /* 0x002fe2000f8e18ff */
[----:B------:R-:W-:Y:S01]  /*1a30*/  SHF.L.U32 R2, R15, 0x1f, RZ ;  /* 0x0000001f0f027819 */ /* 0x000fe200000006ff */
[----:B------:R-:W-:Y:S01]  /*1a40*/  @!P1 SYNCS.ARRIVE.TRANS64.A1T0 RZ, [UR4+0xb8], RZ ;  /* 0x0000b8ffffff99a7 */ /* 0x000fe20008100004 */
[----:B------:R-:W-:-:S06]  /*1a50*/  UISETP.GT.AND UP0, UPT, UR15, UR14, UPT ;  /* 0x0000000e0f00728c */ /* 0x000fcc000bf04270 */
[----:B--2---:R1:W2:Y:S03]  /*1a60*/  SYNCS.PHASECHK.TRANS64.TRYWAIT P0, [UR8+0x38], R2 ;  /* 0x00003802ff0075a7 */ /* 0x0042a60008001108 */
[----:B------:R-:W-:Y:S05]  /*1a70*/  BRA.U !UP0, `(.L_x_26) ;  /* 0x0000000108c47547 */ /* 0x000fea000b800000 */
[----:B------:R-:W-:Y:S02]  /*1a80*/  UIADD3 UR29, UPT, UPT, UR7, UR21, URZ ;  /* 0x00000015071d7290 */ /* 0x000fe4000fffe0ff */
[----:B------:R-:W-:Y:S01]  /*1a90*/  UIADD3 UR10, UPT, UPT, UR18, 0x80, URZ ;  /* 0x00000080120a7890 */ /* 0x000fe2000fffe0ff */
[----:B------:R-:W-:-:S11]  /*1aa0*/  UMOV UR34, UR6 ;  /* 0x0000000600227c82 */ /* 0x000fd60008000000 */
.L_x_31:
[----:B-1----:R-:W-:Y:S01]  /*1ab0*/  ULEA UR25, UR34, UR4, 0x3 ;  /* 0x0000000422197291 */ /* 0x002fe2000f8e18ff */
[----:B--2---:R-:W-:Y:S01]  /*1ac0*/  @!P5 MOV R3, 0x6000 ;  /* 0x000060000003d802 */ /* 0x004fe20000000f00 */
[----:B--2---:R-:W-:Y:S10]  /*1ad0*/  @P0 BRA `(.L_x_27) ;  /* 0x00000000000c0947 */ /* 0x004ff40003800000 */
[----:B------:R-:W-:-:S04]  /*1ae0*/  SHF.L.U32 R5, R15, 0x1f, RZ ;  /* 0x0000001f0f057819 */ /* 0x000fc800000006ff */
[----:B------:R-:W2:Y:S02]  /*1af0*/  SYNCS.PHASECHK.TRANS64.TRYWAIT P0, [UR25+0x38], R5 ;  /* 0x00003805ff0075a7 */ /* 0x000ea40008001119 */
[----:B--2---:R-:W-:Y:S05]  /*1b00*/  @!P0 BRA `(.L_x_28) ;  /* 0x0000009400d88947 */ /* 0x004fea0003800000 */
.L_x_27:
[----:B------:R2:W-:Y:S01]  /*1b10*/  @!P5 SYNCS.ARRIVE.TRANS64 RZ, [UR25], R3 ;  /* 0x00000003ffffd9a7 */ /* 0x0005e20008000019 */
[----:B------:R-:W-:Y:S04]  /*1b20*/  BSSY.RECONVERGENT B0, `(.L_x_29) ;  /* 0x0000003000007945 */ /* 0x000fe80003800200 */
[----:B------:R-:W-:Y:S05]  /*1b30*/  @P4 BRA `(.L_x_30) ;  /* 0x0000000000044947 */ /* 0x000fea0003800000 */
[----:B------:R-:W-:Y:S05]  /*1b40*/  BPT.TRAP 0x1 ;  /* 0x000000040000795c */ /* 0x000fea0000300000 */
.L_x_30:
[----:B------:R-:W-:Y:S05]  /*1b50*/  BSYNC.RECONVERGENT B0 ;  /* 0x0000000000007941 */ /* 0x000fea0003800200 */
.L_x_29:
        /* <DEDUP_REMOVED lines=10> */
[----:B------:R-:W-:Y:S01]  /*1c00*/  UIADD3 UR24, UPT, UPT, UR24, 0xc400, URZ ;  /* 0x0000c40018187890 */ /* 0x000fe2000fffe0ff */
[----:B-1----:R-:W-:Y:S01]  /*1c10*/  SHF.L.U32 R2, R15, 0x1f, RZ ;  /* 0x0000001f0f027819 */ /* 0x002fe200000006ff */
[----:B------:R-:W-:Y:S02]  /*1c20*/  UIADD3.X UR39, UPT, UPT, URZ, UR23, URZ, UP1, !UPT ;  /* 0x00000017ff277290 */ /* 0x000fe40008ffe4ff */
[----:B------:R-:W-:Y:S01]  /*1c30*/  UIADD3.X UR33, UPT, UPT, URZ, UR23, URZ, UP0, !UPT ;  /* 0x00000017ff217290 */ /* 0x000fe200087fe4ff */
[----:B------:R1:W1:Y:S01]  /*1c40*/  SYNCS.PHASECHK.TRANS64.TRYWAIT P0, [UR8+0x38], R2 ;  /* 0x00003802ff0075a7 */ /* 0x0002620008001108 */
[----:B------:R-:W-:Y:S01]  /*1c50*/  ULEA UR8, UR34, UR4, 0xe ;  /* 0x0000000422087291 */ /* 0x000fe2000f8e70ff */
[----:B------:R-:W-:Y:S01]  /*1c60*/  UMOV UR30, 0x0 ;  /* 0x00000000001e7882 */ /* 0x000fe20000000000 */
[----:B------:R-:W-:-:S02]  /*1c70*/  UMOV UR31, 0x10000000 ;  /* 0x10000000001f7882 */ /* 0x000fc40000000000 */
[----:B------:R-:W-:Y:S02]  /*1c80*/  UIADD3 UR16, UPT, UPT, UR8, 0x1a400, URZ ;  /* 0x0001a40008107890 */ /* 0x000fe4000fffe0ff */
[----:B------:R-:W-:Y:S01]  /*1c90*/  UIADD3 UR8, UPT, UPT, UR8, 0x1c400, URZ ;  /* 0x0001c40008087890 */ /* 0x000fe2000fffe0ff */
[----:B------:R-:W-:Y:S01]  /*1ca0*/  UMOV UR27, UR35 ;  /* 0x00000023001b7c82 */ /* 0x000fe20008000000 */
[----:B------:R-:W-:Y:S01]  /*1cb0*/  UMOV UR28, UR36 ;  /* 0x00000024001c7c82 */ /* 0x000fe20008000000 */
[----:B------:R-:W-:Y:S01]  /*1cc0*/  UMOV UR17, UR25 ;  /* 0x0000001900117c82 */ /* 0x000fe20008000000 */
[----:B------:R-:W-:Y:S01]  /*1cd0*/  UMOV UR20, UR36 ;  /* 0x0000002400147c82 */ /* 0x000fe20008000000 */
[----:B------:R-:W-:Y:S01]  /*1ce0*/  UMOV UR19, UR26 ;  /* 0x0000001a00137c82 */ /* 0x000fe20008000000 */
[----:B------:R-:W-:Y:S01]  /*1cf0*/  UMOV UR12, UR36 ;  /* 0x00000024000c7c82 */ /* 0x000fe20008000000 */
[----:B------:R-:W-:Y:S01]  /*1d00*/  UMOV UR9, UR25 ;  /* 0x0000001900097c82 */ /* 0x000fe20008000000 */
[----:B------:R1:W-:Y:S01]  /*1d10*/  UTMALDG.3D [UR24], [UR38], desc[UR30] ;  /* 0x00001e18260075b4 */ /* 0x0003e20008011000 */
[----:B------:R-:W-:Y:S01]  /*1d20*/  UMOV UR11, UR26 ;  /* 0x0000001a000b7c82 */ /* 0x000fe20008000000 */
[----:B------:R-:W-:Y:S01]  /*1d30*/  UIADD3 UR21, UPT, UPT, UR21, 0x1, URZ ;  /* 0x0000000115157890 */ /* 0x000fe2000fffe0ff */
[----:B------:R-:W-:-:S03]  /*1d40*/  UMOV UR34, UR6 ;  /* 0x0000000600227c82 */ /* 0x000fc60008000000 */
[----:B------:R-:W-:Y:S01]  /*1d50*/  UISETP.NE.AND UP0, UPT, UR21, UR29, UPT ;  /* 0x0000001d1500728c */ /* 0x000fe2000bf05270 */
[----:B------:R1:W-:Y:S01]  /*1d60*/  UTMALDG.3D [UR16], [UR32], desc[UR30] ;  /* 0x00001e10200075b4 */ /* 0x0003e20008011000 */
[----:B------:R1:W-:Y:S07]  /*1d70*/  UTMALDG.3D [UR8], [UR32], desc[UR30] ;  /* 0x00001e08200075b4 */ /* 0x0003ee0008011000 */
[----:B------:R-:W-:Y:S05]  /*1d80*/  BRA.U UP0, `(.L_x_31) ;  /* 0xfffffffd00487547 */ /* 0x000fea000b83ffff */
.L_x_26:
[C---:B-1----:R-:W-:Y:S01]  /*1d90*/  LEA R2, R14.reuse, UR4, 0x3 ;  /* 0x000000040e027c11 */ /* 0x042fe2000f8e18ff */
[----:B------:R-:W-:Y:S01]  /*1da0*/  NOP ;  /* 0x0000000000007918 */ /* 0x000fe20000000000 */
[----:B--2---:R-:W-:Y:S02]  /*1db0*/  SHF.L.U32 R3, R13, 0x1f, RZ ;  /* 0x0000001f0d037819 */ /* 0x004fe400000006ff */
[----:B------:R-:W-:Y:S02]  /*1dc0*/  LEA R4, R14, UR4, 0x4 ;  /* 0x000000040e047c11 */ /* 0x000fe4000f8e20ff */
[----:B------:R-:W1:Y:S02]  /*1dd0*/  SYNCS.PHASECHK.TRANS64.TRYWAIT P0, [R2+URZ+0xc0], R3 ;  /* 0x0000c003020075a7 */ /* 0x000e6400080011ff */
[----:B-1----:R-:W-:Y:S05]  /*1de0*/  @!P0 BRA `(.L_x_32) ;  /* 0x0000009400388947 */ /* 0x002fea0003800000 */
.L_x_132:
[----:B------:R-:W2:Y:S01]  /*1df0*/  LDS.128 R4, [R4+0x130] ;  /* 0x0001300004047984 */ /* 0x000ea20000000c00 */
[----:B---3--:R-:W-:Y:S01]  /*1e00*/  ISETP.GE.AND P0, PT, R72, 0x1, PT ;  /* 0x000000014800780c */ /* 0x008fe20003f06270 */
[----:B-1----:R-:W-:Y:S01]  /*1e10*/  VIADD R2, R2, 0xd0 ;  /* 0x000000d002027836 */ /* 0x002fe20000000000 */
[----:B------:R-:W-:Y:S01]  /*1e20*/  @!PT LDS RZ, [RZ] ;  /* 0x00000000fffff984 */ /* 0x000fe20000000800 */
[----:B------:R-:W-:Y:S01]  /*1e30*/  @!PT LDS RZ, [RZ] ;  /* 0x00000000fffff984 */ /* 0x000fe20000000800 */
[----:B------:R-:W-:Y:S01]  /*1e40*/  @!PT LDS RZ, [RZ] ;  /* 0x00000000fffff984 */ /* 0x000fe20000000800 */
[----:B------:R-:W-:Y:S01]  /*1e50*/  @!PT LDS RZ, [RZ] ;  /* 0x00000000fffff984 */ /* 0x000fe20000000800 */
[----:B------:R1:W-:Y:S06]  /*1e60*/  MEMBAR.ALL.CTA ;  /* 0x0000000000007992 */ /* 0x0003ec0000008000 */
[----:B-1----:R-:W1:Y:S01]  /*1e70*/  FENCE.VIEW.ASYNC.S ;  /* 0x00000000000073c6 */ /* 0x002e620000000000 */
[----:B------:R-:W-:-:S04]  /*1e80*/  PRMT R2, RZ, 0x654, R2 ;  /* 0x00000654ff027816 */ /* 0x000fc80000000002 */
[----:B-1----:R1:W-:Y:S01]  /*1e90*/  SYNCS.ARRIVE.TRANS64.RED.A1T0 RZ, [R2+URZ], RZ ;  /* 0x000000ff02ff79a7 */ /* 0x0023e200081004ff */
[----:B--2---:R-:W-:-:S13]  /*1ea0*/  LOP3.LUT P2, RZ, R6, 0x1, RZ, 0xc0, !PT ;  /* 0x0000000106ff7812 */ /* 0x004fda000784c0ff */
[----:B------:R-:W-:Y:S01]  /*1eb0*/  @P2 SHF.R.U32.HI R3, RZ, 0x10, R5 ;  /* 0x00000010ff032819 */ /* 0x000fe20000011605 */
[----:B------:R-:W-:Y:S01]  /*1ec0*/  VOTEU.ANY UP0, P2 ;  /* 0x0000000000ff7886 */ /* 0x000fe20001000100 */
[----:B------:R-:W-:Y:S02]  /*1ed0*/  @P2 MOV R11, R4 ;  /* 0x00000004000b2202 */ /* 0x000fe40000000f00 */
[----:B------:R-:W-:Y:S02]  /*1ee0*/  @P2 R2UR.BROADCAST UR8, R3 ;  /* 0x00000000030822ca */ /* 0x000fe400008e0000 */
[----:B------:R-:W-:-:S11]  /*1ef0*/  @P2 LOP3.LUT R8, R5, 0xffff, RZ, 0xc0, !PT ;  /* 0x0000ffff05082812 */ /* 0x000fd600078ec0ff */
[----:B------:R-:W-:Y:S01]  /*1f00*/  @UP0 UMOV UR36, UR8 ;  /* 0x0000000800240c82 */ /* 0x000fe20008000000 */
[----:B-1----:R-:W-:Y:S05]  /*1f10*/  @!P0 BRA `(.L_x_33) ;  /* 0x0000000000b88947 */ /* 0x002fea0003800000 */
[----:B------:R-:W4:Y:S01]  /*1f20*/  LDC.64 R4, c[0x0][0xb18] ;  /* 0x0002c600ff047b82 */ /* 0x000f220000000a00 */
[----:B------:R-:W-:-:S07]  /*1f30*/  ISETP.NE.AND P3, PT, R72, 0x1, PT ;  /* 0x000000014800780c */ /* 0x000fce0003f65270 */
[----:B------:R-:W1:Y:S08]  /*1f40*/  LDC.64 R6, c[0x0][0xb10] ;  /* 0x0002c400ff067b82 */ /* 0x000e700000000a00 */
[----:B------:R-:W2:Y:S08]  /*1f50*/  LDC R16, c[0x0][0xb20] ;  /* 0x0002c800ff107b82 */ /* 0x000eb00000000800 */
[----:B------:R-:W3:Y:S01]  /*1f60*/  LDC R18, c[0x0][0xb0c] ;  /* 0x0002c300ff127b82 */ /* 0x000ee20000000800 */
[----:B----4-:R-:W-:Y:S01]  /*1f70*/  IMAD.HI.U32 R17, R0, R5, RZ ;  /* 0x0000000500117227 */ /* 0x010fe200078e00ff */
[----:B------:R-:W-:-:S03]  /*1f80*/  ISETP.NE.AND P0, PT, R4, 0x1, PT ;  /* 0x000000010400780c */ /* 0x000fc60003f05270 */
[----:B------:R-:W-:-:S03]  /*1f90*/  IMAD.HI.U32 R5, R8, R5, RZ ;  /* 0x0000000508057227 */ /* 0x000fc600078e00ff */
[----:B------:R-:W4:Y:S01]  /*1fa0*/  LDC.64 R2, c[0x0][0xb28] ;  /* 0x0002ca00ff027b82 */ /* 0x000f220000000a00 */
[----:B-1----:R-:W-:-:S04]  /*1fb0*/  IMAD.HI.U32 R20, R9, R6, RZ ;  /* 0x0000000609147227 */ /* 0x002fc800078e00ff */
[----:B------:R-:W-:Y:S01]  /*1fc0*/  IMAD.HI.U32 R22, R11, R6, RZ ;  /* 0x000000060b167227 */ /* 0x000fe200078e00ff */
[----:B------:R-:W-:Y:S02]  /*1fd0*/  SHF.R.U32.HI R20, RZ, R7, R20 ;  /* 0x00000007ff147219 */ /* 0x000fe40000011614 */
[-C--:B--2---:R-:W-:Y:S02]  /*1fe0*/  SHF.R.U32.HI R17, RZ, R16.reuse, R17 ;  /* 0x00000010ff117219 */ /* 0x084fe40000011611 */
[----:B------:R-:W-:Y:S02]  /*1ff0*/  SHF.R.U32.HI R5, RZ, R16, R5 ;  /* 0x00000010ff057219 */ /* 0x000fe40000011605 */
[----:B------:R-:W-:Y:S02]  /*2000*/  SEL R17, R0, R17, !P0 ;  /* 0x0000001100117207 */ /* 0x000fe40004000000 */
[----:B------:R-:W-:Y:S02]  /*2010*/  SHF.R.U32.HI R22, RZ, R7, R22 ;  /* 0x00000007ff167219 */ /* 0x000fe40000011616 */
[----:B---3--:R-:W-:-:S02]  /*2020*/  ISETP.NE.AND P1, PT, R18, 0x1, PT ;  /* 0x000000011200780c */ /* 0x008fc40003f25270 */
[----:B------:R-:W-:Y:S02]  /*2030*/  SEL R5, R8, R5, !P0 ;  /* 0x0000000508057207 */ /* 0x000fe40004000000 */
[----:B------:R-:W-:Y:S02]  /*2040*/  SEL R19, R9, R20, !P1 ;  /* 0x0000001409137207 */ /* 0x000fe40004800000 */
[----:B------:R-:W-:Y:S01]  /*2050*/  SEL R7, R11, R22, !P1 ;  /* 0x000000160b077207 */ /* 0x000fe20004800000 */
[----:B----4-:R-:W-:-:S04]  /*2060*/  IMAD.HI.U32 R20, R17, R2, RZ ;  /* 0x0000000211147227 */ /* 0x010fc800078e00ff */
[----:B------:R-:W-:Y:S01]  /*2070*/  IMAD.HI.U32 R6, R19, R2, RZ ;  /* 0x0000000213067227 */ /* 0x000fe200078e00ff */
[----:B------:R-:W-:-:S04]  /*2080*/  @P3 SHF.R.U32.HI R17, RZ, R3, R20 ;  /* 0x00000003ff113219 */ /* 0x000fc80000011614 */
[----:B------:R-:W-:Y:S01]  /*2090*/  @P3 SHF.R.U32.HI R19, RZ, R3, R6 ;  /* 0x00000003ff133219 */ /* 0x000fe20000011606 */
[----:B------:R-:W-:-:S04]  /*20a0*/  IMAD R17, R72, R17, RZ ;  /* 0x0000001148117224 */ /* 0x000fc800078e02ff */
[----:B------:R-:W-:Y:S01]  /*20b0*/  IMAD R6, R72, R19, RZ ;  /* 0x0000001348067224 */ /* 0x000fe200078e02ff */
[C---:B------:R-:W-:Y:S02]  /*20c0*/  ISETP.GE.AND P0, PT, R5.reuse, R17, PT ;  /* 0x000000110500720c */ /* 0x040fe40003f06270 */
[----:B------:R-:W-:Y:S02]  /*20d0*/  IADD3 R17, PT, PT, -R5, RZ, RZ ;  /* 0x000000ff05117210 */ /* 0x000fe40007ffe1ff */
[----:B------:R-:W-:Y:S01]  /*20e0*/  ISETP.GE.OR P0, PT, R7, R6, P0 ;  /* 0x000000060700720c */ /* 0x000fe20000706670 */
[----:B------:R-:W-:-:S04]  /*20f0*/  IMAD.HI.U32 R6, R5, R2, RZ ;  /* 0x0000000205067227 */ /* 0x000fc800078e00ff */
[----:B------:R-:W-:Y:S01]  /*2100*/  IMAD R8, R4, R17, R8 ;  /* 0x0000001104087224 */ /* 0x000fe200078e0208 */
[----:B------:R-:W-:-:S04]  /*2110*/  SHF.R.U32.HI R6, RZ, R3, R6 ;  /* 0x00000003ff067219 */ /* 0x000fc80000011606 */
[----:B------:R-:W-:-:S03]  /*2120*/  SEL R6, R5, R6, !P3 ;  /* 0x0000000605067207 */ /* 0x000fc60005800000 */
[----:B------:R-:W-:-:S04]  /*2130*/  @!P0 IMAD.HI.U32 R16, R7, R2, RZ ;  /* 0x0000000207108227 */ /* 0x000fc800078e00ff */
[----:B------:R-:W-:Y:S01]  /*2140*/  IMAD.MOV R2, RZ, RZ, -R6 ;  /* 0x000000ffff027224 */ /* 0x000fe200078e0a06 */
[----:B------:R-:W-:-:S03]  /*2150*/  @!P0 SHF.R.U32.HI R16, RZ, R3, R16 ;  /* 0x00000003ff108219 */ /* 0x000fc60000011610 */
[----:B------:R-:W-:Y:S01]  /*2160*/  IMAD R2, R72, R2, R5 ;  /* 0x0000000248027224 */ /* 0x000fe200078e0205 */
        /* <DEDUP_REMOVED lines=9> */
.L_x_33:
[----:B------:R-:W1:Y:S02]  /*2200*/  LDCU UR8, c[0x0][0xb30] ;  /* 0x00016600ff0877ac */ /* 0x000e640008000800 */
[----:B-1----:R-:W-:-:S09]  /*2210*/  UISETP.NE.AND UP0, UPT, UR8, 0x1, UPT ;  /* 0x000000010800788c */ /* 0x002fd2000bf05270 */
[----:B------:R-:W-:Y:S05]  /*2220*/  BRA.U UP0, `(.L_x_34) ;  /* 0x0000000100407547 */ /* 0x000fea000b800000 */
[----:B------:R-:W1:Y:S08]  /*2230*/  LDC.64 R4, c[0x0][0xb10] ;  /* 0x0002c400ff047b82 */ /* 0x000e700000000a00 */
[----:B------:R-:W2:Y:S08]  /*2240*/  LDC.64 R2, c[0x0][0xb18] ;  /* 0x0002c600ff027b82 */ /* 0x000eb00000000a00 */
[----:B------:R-:W3:Y:S08]  /*2250*/  LDC R6, c[0x0][0xb20] ;  /* 0x0002c800ff067b82 */ /* 0x000ef00000000800 */
[----:B------:R-:W4:Y:S01]  /*2260*/  LDC R16, c[0x0][0xb0c] ;  /* 0x0002c300ff107b82 */ /* 0x000f220000000800 */
[----:B-1----:R-:W-:-:S05]  /*2270*/  IMAD.HI.U32 R4, R11, R4, RZ ;  /* 0x000000040b047227 */ /* 0x002fca00078e00ff */
[----:B------:R-:W-:Y:S01]  /*2280*/  SHF.R.U32.HI R4, RZ, R5, R4 ;  /* 0x00000005ff047219 */ /* 0x000fe20000011604 */
[----:B--2---:R-:W-:Y:S01]  /*2290*/  IMAD.HI.U32 R3, R8, R3, RZ ;  /* 0x0000000308037227 */ /* 0x004fe200078e00ff */
[----:B------:R-:W-:-:S04]  /*22a0*/  ISETP.NE.AND P0, PT, R2, 0x1, PT ;  /* 0x000000010200780c */ /* 0x000fc80003f05270 */
[----:B---3--:R-:W-:-:S04]  /*22b0*/  SHF.R.U32.HI R3, RZ, R6, R3 ;  /* 0x00000006ff037219 */ /* 0x008fc80000011603 */
[----:B------:R-:W-:Y:S02]  /*22c0*/  SEL R3, R8, R3, !P0 ;  /* 0x0000000308037207 */ /* 0x000fe40004000000 */
[----:B----4-:R-:W-:-:S04]  /*22d0*/  ISETP.NE.AND P1, PT, R16, 0x1, PT ;  /* 0x000000011000780c */ /* 0x010fc80003f25270 */
[----:B------:R-:W-:-:S05]  /*22e0*/  SEL R4, R11, R4, !P1 ;  /* 0x000000040b047207 */ /* 0x000fca0004800000 */
[----:B------:R-:W-:Y:S02]  /*22f0*/  IMAD.IADD R5, R3, 0x1, -R4 ;  /* 0x0000000103057824 */ /* 0x000fe400078e0a04 */
[----:B------:R-:W-:Y:S02]  /*2300*/  IMAD.IADD R3, R4, 0x1, -R3 ;  /* 0x0000000104037824 */ /* 0x000fe400078e0a03 */
[----:B------:R-:W-:Y:S02]  /*2310*/  IMAD R11, R5, R16, R11 ;  /* 0x00000010050b7224 */ /* 0x000fe400078e020b */
[----:B------:R-:W-:-:S07]  /*2320*/  IMAD R8, R3, R2, R8 ;  /* 0x0000000203087224 */ /* 0x000fce00078e0208 */
.L_x_34:
[----:B------:R-:W-:Y:S01]  /*2330*/  VIADD R14, R14, 0x1 ;  /* 0x000000010e0e7836 */ /* 0x000fe20000000000 */
[----:B------:R-:W-:Y:S01]  /*2340*/  PLOP3.LUT P1, PT, PT, PT, PT, 0x80, 0x8 ;  /* 0x000000000008781c */ /* 0x000fe20003f2f070 */
[----:B------:R-:W-:Y:S02]  /*2350*/  IMAD.IADD R21, R11, 0x1, R170 ;  /* 0x000000010b157824 */ /* 0x000fe400078e02aa */
[----:B------:R-:W-:Y:S01]  /*2360*/  IMAD.IADD R20, R8, 0x1, R147 ;  /* 0x0000000108147824 */ /* 0x000fe200078e0293 */
[----:B------:R-:W-:-:S04]  /*2370*/  ISETP.NE.AND P0, PT, R14, 0x2, PT ;  /* 0x000000020e00780c */ /* 0x000fc80003f05270 */
[----:B------:R-:W-:Y:S02]  /*2380*/  SEL R2, RZ, 0x1, P0 ;  /* 0x00000001ff027807 */ /* 0x000fe40000000000 */
[----:B------:R-:W-:Y:S02]  /*2390*/  SEL R14, R14, RZ, P0 ;  /* 0x000000ff0e0e7207 */ /* 0x000fe40000000000 */
[----:B------:R-:W-:Y:S01]  /*23a0*/  LOP3.LUT R13, R13, R2, RZ, 0x3c, !PT ;  /* 0x000000020d0d7212 */ /* 0x000fe200078e3cff */
[----:B------:R-:W-:Y:S06]  /*23b0*/  @P2 BRA `(.L_x_35) ;  /* 0xfffffff000682947 */ /* 0x000fec000383ffff */
[----:B------:R-:W-:Y:S01]  /*23c0*/  UIADD3 UR4, UPT, UPT, UR4, 0x38, URZ ;  /* 0x0000003804047890 */ /* 0x000fe2000fffe0ff */
[----:B------:R-:W-:-:S03]  /*23d0*/  SHF.L.U32 R3, R15, 0x1f, RZ ;  /* 0x0000001f0f037819 */ /* 0x000fc600000006ff */
[----:B------:R-:W-:-:S09]  /*23e0*/  ULEA UR5, UR6, UR4, 0x3 ;  /* 0x0000000406057291 */ /* 0x000fd2000f8e18ff */
[----:B------:R-:W1:Y:S02]  /*23f0*/  SYNCS.PHASECHK.TRANS64.TRYWAIT P0, [UR5], R3 ;  /* 0x00000003ff0075a7 */ /* 0x000e640008001105 */
[----:B-1----:R-:W-:Y:S05]  /*2400*/  @!P0 BRA `(.L_x_36) ;  /* 0x0000008c00c48947 */ /* 0x002fea0003800000 */
.L_x_134:
[----:B------:R-:W-:-:S04]  /*2410*/  UIADD3 UR6, UPT, UPT, UR6, 0x1, URZ ;  /* 0x0000000106067890 */ /* 0x000fc8000fffe0ff */
[----:B------:R-:W-:-:S04]  /*2420*/  UISETP.NE.AND UP0, UPT, UR6, 0x7, UPT ;  /* 0x000000070600788c */ /* 0x000fc8000bf05270 */
[----:B------:R-:W-:Y:S02]  /*2430*/  USEL UR7, URZ, 0x1, UP0 ;  /* 0x00000001ff077887 */ /* 0x000fe40008000000 */
[----:B------:R-:W-:-:S04]  /*2440*/  USEL UR6, UR6, URZ, UP0 ;  /* 0x000000ff06067287 */ /* 0x000fc80008000000 */
[----:B------:R-:W-:Y:S01]  /*2450*/  ULEA UR5, UR6, UR4, 0x3 ;  /* 0x0000000406057291 */ /* 0x000fe2000f8e18ff */
[----:B------:R-:W-:-:S04]  /*2460*/  LOP3.LUT R2, R15, UR7, RZ, 0x3c, !PT ;  /* 0x000000070f027c12 */ /* 0x000fc8000f8e3cff */
[----:B-1----:R-:W-:-:S04]  /*2470*/  SHF.L.U32 R3, R2, 0x1f, RZ ;  /* 0x0000001f02037819 */ /* 0x002fc800000006ff */
[----:B------:R-:W1:Y:S02]  /*2480*/  SYNCS.PHASECHK.TRANS64.TRYWAIT P0, [UR5], R3 ;  /* 0x00000003ff0075a7 */ /* 0x000e640008001105 */
[----:B-1----:R-:W-:Y:S05]  /*2490*/  @!P0 BRA `(.L_x_37) ;  /* 0x0000008c00b88947 */ /* 0x002fea0003800000 */
.L_x_136:
        /* <DEDUP_REMOVED lines=9> */
.L_x_138:
        /* <DEDUP_REMOVED lines=9> */
.L_x_140:
        /* <DEDUP_REMOVED lines=9> */
.L_x_142:
        /* <DEDUP_REMOVED lines=9> */
.L_x_144:
[----:B------:R-:W-:-:S04]  /*26e0*/  UIADD3 UR6, UPT, UPT, UR6, 0x1, URZ ;  /* 0x0000000106067890 */ /* 0x000fc8000fffe0ff */
[----:B------:R-:W-:-:S04]  /*26f0*/  UISETP.NE.AND UP0, UPT, UR6, 0x7, UPT ;  /* 0x000000070600788c */ /* 0x000fc8000bf05270 */
[----:B------:R-:W-:Y:S02]  /*2700*/  USEL UR5, URZ, 0x1, UP0 ;  /* 0x00000001ff057887 */ /* 0x000fe40008000000 */
[----:B------:R-:W-:-:S04]  /*2710*/  USEL UR6, UR6, URZ, UP0 ;  /* 0x000000ff06067287 */ /* 0x000fc80008000000 */
[----:B------:R-:W-:Y:S01]  /*2720*/  ULEA UR6, UR6, UR4, 0x3 ;  /* 0x0000000406067291 */ /* 0x000fe2000f8e18ff */
[----:B-1----:R-:W-:-:S04]  /*2730*/  LOP3.LUT R3, R2, UR5, RZ, 0x3c, !PT ;  /* 0x0000000502037c12 */ /* 0x002fc8000f8e3cff */
[----:B------:R-:W-:Y:S01]  /*2740*/  SHF.L.U32 R3, R3, 0x1f, RZ ;  /* 0x0000001f03037819 */ /* 0x000fe200000006ff */
[----:B----4-:R-:W-:-:S07]  /*2750*/  IMAD.U32 R0, RZ, RZ, UR6 ;  /* 0x00000006ff007e24 */ /* 0x010fce000f8e00ff */
.L_x_42:
[----:B-1----:R1:W2:Y:S02]  /*2760*/  SYNCS.PHASECHK.TRANS64.TRYWAIT P0, [R0+URZ], R3 ;  /* 0x00000003000075a7 */ /* 0x0022a400080011ff */
[----:B--2---:R-:W-:Y:S05]  /*2770*/  @!P0 NANOSLEEP.SYNCS 0x989680 ;  /* 0x009896800000895d */ /* 0x004fea0003900000 */
[----:B------:R-:W2:Y:S02]  /*2780*/  @!P0 SYNCS.PHASECHK.TRANS64 P0, [R0+URZ], R3 ;  /* 0x00000003000085a7 */ /* 0x000ea400080010ff */
[----:B--2---:R-:W-:Y:S05]  /*2790*/  @P0 EXIT ;  /* 0x000000000000094d */ /* 0x004fea0003800000 */
[----:B------:R-:W-:Y:S05]  /*27a0*/  BRA `(.L_x_42) ;  /* 0xfffffffc00ec7947 */ /* 0x000fea000383ffff */
.L_x_17:
[----:B------:R-:W-:-:S04]  /*27b0*/  UISETP.NE.AND UP1, UPT, UR37, URZ, UPT ;  /* 0x000000ff2500728c */ /* 0x000fc8000bf25270 */
[----:B------:R-:W-:-:S09]  /*27c0*/  UISETP.NE.OR UP1, UPT, UR8, 0x1, UP1 ;  /* 0x000000010800788c */ /* 0x000fd20008f25670 */
[----:B------:R-:W-:Y:S05]  /*27d0*/  BRA.U UP1, `(.L_x_43) ;  /* 0x0000000501487547 */ /* 0x000fea000b800000 */
[----:B------:R-:W-:Y:S01]  /*27e0*/  ISETP.NE.AND P2, PT, R2, RZ, PT ;  /* 0x000000ff0200720c */ /* 0x000fe20003f45270 */
[----:B------:R-:W-:Y:S01]  /*27f0*/  IMAD.MOV.U32 R12, RZ, RZ, 0x1 ;  /* 0x00000001ff0c7424 */ /* 0x000fe200078e00ff */
[----:B------:R-:W-:Y:S02]  /*2800*/  CS2R R10, SRZ ;  /* 0x00000000000a7805 */ /* 0x000fe4000001ff00 */
[----:B------:R-:W-:Y:S01]  /*2810*/  CS2R R8, SRZ ;  /* 0x0000000000087805 */ /* 0x000fe2000001ff00 */
[----:B------:R-:W-:Y:S01]  /*2820*/  UMOV UR4, 0x400 ;  /* 0x0000040000047882 */ /* 0x000fe20000000000 */
[----:B------:R-:W-:Y:S01]  /*2830*/  UMOV UR6, URZ ;  /* 0x000000ff00067c82 */ /* 0x000fe20008000000 */
[----:B------:R-:W-:-:S12]  /*2840*/  ULEA UR37, UR37, UR4, 0x18 ;  /* 0x0000000425257291 */ /* 0x000fd8000f8ec0ff */
.L_x_47:
[----:B------:R-:W-:Y:S02]  /*2850*/  LEA R0, R8, UR37, 0x3 ;  /* 0x0000002508007c11 */ /* 0x000fe4000f8e18ff */
[----:B------:R-:W-:-:S03]  /*2860*/  SHF.L.U32 R5, R9, 0x1f, RZ ;  /* 0x0000001f09057819 */ /* 0x000fc600000006ff */
[----:B------:R-:W-:Y:S01]  /*2870*/  VIADD R4, R0, 0x110 ;  /* 0x0000011000047836 */ /* 0x000fe20000000000 */
[----:B------:R-:W1:Y:S02]  /*2880*/  SYNCS.PHASECHK.TRANS64.TRYWAIT P0, [R0+URZ+0x100], R5 ;  /* 0x00010005000075a7 */ /* 0x000e6400080011ff */
[----:B-1----:R-:W-:Y:S05]  /*2890*/  @!P0 BRA `(.L_x_44) ;  /* 0x0000008c00308947 */ /* 0x002fea0003800000 */
.L_x_145:
[----:B------:R-:W-:Y:S01]  /*28a0*/  ULEA UR5, UR6, UR37, 0x3 ;  /* 0x0000002506057291 */ /* 0x000fe2000f8e18ff */
[----:B------:R-:W-:Y:S02]  /*28b0*/  PRMT R4, RZ, 0x654, R4 ;  /* 0x00000654ff047816 */ /* 0x000fe40000000004 */
[----:B-1----:R-:W-:Y:S01]  /*28c0*/  SHF.L.U32 R5, R12, 0x1f, RZ ;  /* 0x0000001f0c057819 */ /* 0x002fe200000006ff */
[----:B------:R-:W-:Y:S01]  /*28d0*/  UIADD3 UR4, UPT, UPT, UR5, 0xc0, URZ ;  /* 0x000000c005047890 */ /* 0x000fe2000fffe0ff */
[----:B------:R1:W-:Y:S05]  /*28e0*/  SYNCS.ARRIVE.TRANS64.RED.A1T0 RZ, [R4+URZ], RZ ;  /* 0x000000ff04ff79a7 */ /* 0x0003ea00081004ff */
[----:B------:R-:W-:Y:S01]  /*28f0*/  IMAD.U32 R7, RZ, RZ, UR4 ;  /* 0x00000004ff077e24 */ /* 0x000fe2000f8e00ff */
[----:B------:R-:W2:Y:S04]  /*2900*/  SYNCS.PHASECHK.TRANS64.TRYWAIT P0, [UR5+0xd0], R5 ;  /* 0x0000d005ff0075a7 */ /* 0x000ea80008001105 */
[----:B------:R-:W-:Y:S01]  /*2910*/  PRMT R6, R2, 0x654, R7 ;  /* 0x0000065402067816 */ /* 0x000fe20000000007 */
[----:B-1----:R-:W-:Y:S01]  /*2920*/  @!P2 IMAD.MOV.U32 R4, RZ, RZ, 0x10 ;  /* 0x00000010ff04a424 */ /* 0x002fe200078e00ff */
[----:B--2---:R-:W-:Y:S06]  /*2930*/  @!P0 BRA `(.L_x_45) ;  /* 0x0000008c001c8947 */ /* 0x004fec0003800000 */
.L_x_147:
[----:B------:R-:W-:Y:S01]  /*2940*/  ULEA UR4, UR6, UR37, 0x4 ;  /* 0x0000002506047291 */ /* 0x000fe2000f8e20ff */
[----:B------:R-:W-:Y:S01]  /*2950*/  SEL R3, R6, R3, !P2 ;  /* 0x0000000306037207 */ /* 0x000fe20005000000 */
[----:B------:R-:W-:Y:S01]  /*2960*/  UIADD3 UR5, UPT, UPT, UR5, 0xc0, URZ ;  /* 0x000000c005057890 */ /* 0x000fe2000fffe0ff */
[----:B-1----:R-:W-:Y:S01]  /*2970*/  LEA R0, R11, UR37, 0x3 ;  /* 0x000000250b007c11 */ /* 0x002fe2000f8e18ff */
[----:B------:R-:W-:Y:S01]  /*2980*/  UIADD3 UR4, UPT, UPT, UR4, 0x130, URZ ;  /* 0x0000013004047890 */ /* 0x000fe2000fffe0ff */
[----:B------:R-:W-:Y:S01]  /*2990*/  SHF.L.U32 R5, R10, 0x1f, RZ ;  /* 0x0000001f0a057819 */ /* 0x000fe200000006ff */
[----:B------:R1:W-:Y:S01]  /*29a0*/  @!P2 SYNCS.ARRIVE.TRANS64.RED RZ, [R3+URZ], R4 ;  /* 0x0000000403ffa9a7 */ /* 0x0003e200080004ff */
[----:B------:R-:W-:Y:S01]  /*29b0*/  UIADD3 UR6, UPT, UPT, UR6, 0x1, URZ ;  /* 0x0000000106067890 */ /* 0x000fe2000fffe0ff */
[----:B------:R-:W-:-:S03]  /*29c0*/  VIADD R8, R8, 0x1 ;  /* 0x0000000108087836 */ /* 0x000fc60000000000 */
[----:B------:R-:W-:Y:S02]  /*29d0*/  UISETP.NE.AND UP0, UPT, UR6, 0x2, UPT ;  /* 0x000000020600788c */ /* 0x000fe4000bf05270 */
[----:B------:R-:W-:Y:S06]  /*29e0*/  UGETNEXTWORKID.BROADCAST [UR4], [UR5] ;  /* 0x00000000040073ca */ /* 0x000fec0008000100 */
[----:B------:R-:W-:Y:S01]  /*29f0*/  USEL UR4, URZ, 0x1, UP0 ;  /* 0x00000001ff047887 */ /* 0x000fe20008000000 */
[----:B------:R-:W-:Y:S01]  /*2a00*/  ISETP.NE.AND P0, PT, R8, 0x2, PT ;  /* 0x000000020800780c */ /* 0x000fe20003f05270 */
[----:B------:R-:W-:Y:S01]  /*2a10*/  USEL UR6, UR6, URZ, UP0 ;  /* 0x000000ff06067287 */ /* 0x000fe20008000000 */
[----:B------:R-:W2:Y:S03]  /*2a20*/  SYNCS.PHASECHK.TRANS64.TRYWAIT P1, [R0+URZ+0xc0], R5 ;  /* 0x0000c005000075a7 */ /* 0x000ea600080211ff */
[----:B------:R-:W-:Y:S01]  /*2a30*/  LOP3.LUT R12, R12, UR4, RZ, 0x3c, !PT ;  /* 0x000000040c0c7c12 */ /* 0x000fe2000f8e3cff */
[----:B-12---:R-:W-:Y:S07]  /*2a40*/  @!P1 BRA `(.L_x_46) ;  /* 0x0000008800f09947 */ /* 0x006fee0003800000 */
.L_x_148:
[C---:B------:R-:W-:Y:S01]  /*2a50*/  LEA R4, R11.reuse, UR37, 0x4 ;  /* 0x000000250b047c11 */ /* 0x040fe2000f8e20ff */
[----:B-1----:R-:W-:Y:S01]  /*2a60*/  VIADD R0, R0, 0xd0 ;  /* 0x000000d000007836 */ /* 0x002fe20000000000 */
[----:B------:R-:W-:Y:S01]  /*2a70*/  SEL R8, R8, RZ, P0 ;  /* 0x000000ff08087207 */ /* 0x000fe20000000000 */
[----:B------:R-:W-:-:S03]  /*2a80*/  VIADD R11, R11, 0x1 ;  /* 0x000000010b0b7836 */ /* 0x000fc60000000000 */
[----:B------:R-:W1:Y:S01]  /*2a90*/  LDS.128 R4, [R4+0x130] ;  /* 0x0001300004047984 */ /* 0x000e620000000c00 */
[----:B------:R-:W-:Y:S02]  /*2aa0*/  PRMT R0, RZ, 0x654, R0 ;  /* 0x00000654ff007816 */ /* 0x000fe40000000000 */
[C---:B------:R-:W-:Y:S01]  /*2ab0*/  ISETP.NE.AND P1, PT, R11.reuse, 0x2, PT ;  /* 0x000000020b00780c */ /* 0x040fe20003f25270 */
[----:B------:R-:W-:Y:S01]  /*2ac0*/  @!PT LDS RZ, [RZ] ;  /* 0x00000000fffff984 */ /* 0x000fe20000000800 */
[----:B------:R-:W-:Y:S01]  /*2ad0*/  @!PT LDS RZ, [RZ] ;  /* 0x00000000fffff984 */ /* 0x000fe20000000800 */
[----:B------:R-:W-:Y:S01]  /*2ae0*/  @!PT LDS RZ, [RZ] ;  /* 0x00000000fffff984 */ /* 0x000fe20000000800 */
[----:B------:R-:W-:Y:S01]  /*2af0*/  @!PT LDS RZ, [RZ] ;  /* 0x00000000fffff984 */ /* 0x000fe20000000800 */
[----:B------:R2:W-:Y:S06]  /*2b00*/  MEMBAR.ALL.CTA ;  /* 0x0000000000007992 */ /* 0x0005ec0000008000 */
[----:B--2---:R-:W2:Y:S01]  /*2b10*/  FENCE.VIEW.ASYNC.S ;  /* 0x00000000000073c6 */ /* 0x004ea20000000000 */
[----:B------:R-:W-:Y:S01]  /*2b20*/  SEL R11, R11, RZ, P1 ;  /* 0x000000ff0b0b7207 */ /* 0x000fe20000800000 */
[----:B--2---:R2:W-:Y:S01]  /*2b30*/  SYNCS.ARRIVE.TRANS64.RED.A1T0 RZ, [R0+URZ], RZ ;  /* 0x000000ff00ff79a7 */ /* 0x0045e200081004ff */
[----:B-1----:R-:W-:-:S02]  /*2b40*/  LOP3.LUT P3, RZ, R6, 0x1, RZ, 0xc0, !PT ;  /* 0x0000000106ff7812 */ /* 0x002fc4000786c0ff */
[----:B------:R-:W-:-:S04]  /*2b50*/  SEL R5, RZ, 0x1, P1 ;  /* 0x00000001ff057807 */ /* 0x000fc80000800000 */
[----:B------:R-:W-:Y:S02]  /*2b60*/  LOP3.LUT R10, R10, R5, RZ, 0x3c, !PT ;  /* 0x000000050a0a7212 */ /* 0x000fe400078e3cff */
[----:B--2---:R-:W-:-:S04]  /*2b70*/  SEL R0, RZ, 0x1, P0 ;  /* 0x00000001ff007807 */ /* 0x004fc80000000000 */
[----:B------:R-:W-:Y:S01]  /*2b80*/  LOP3.LUT R9, R9, R0, RZ, 0x3c, !PT ;  /* 0x0000000009097212 */ /* 0x000fe200078e3cff */
[----:B------:R-:W-:Y:S06]  /*2b90*/  @P3 BRA `(.L_x_47) ;  /* 0xfffffffc002c3947 */ /* 0x000fec000383ffff */
[----:B------:R-:W-:Y:S01]  /*2ba0*/  ULEA UR5, UR6, UR37, 0x3 ;  /* 0x0000002506057291 */ /* 0x000fe2000f8e18ff */
[----:B------:R-:W-:-:S08]  /*2bb0*/  SHF.L.U32 R3, R12, 0x1f, RZ ;  /* 0x0000001f0c037819 */ /* 0x000fd000000006ff */
[----:B------:R-:W1:Y:S02]  /*2bc0*/  SYNCS.PHASECHK.TRANS64 P0, [UR5+0xd0], R3 ;  /* 0x0000d003ff0075a7 */ /* 0x000e640008001005 */
[----:B-1----:R-:W-:Y:S05]  /*2bd0*/  @P0 BRA `(.L_x_48) ;  /* 0x0000000000080947 */ /* 0x002fea0003800000 */
[----:B------:R-:W1:Y:S02]  /*2be0*/  SYNCS.PHASECHK.TRANS64.TRYWAIT P0, [UR5+0xd0], R3 ;  /* 0x0000d003ff0075a7 */ /* 0x000e640008001105 */
[----:B-1----:R-:W-:Y:S05]  /*2bf0*/  @!P0 BRA `(.L_x_49) ;  /* 0x0000008800988947 */ /* 0x002fea0003800000 */
.L_x_48:
[----:B------:R-:W-:-:S04]  /*2c00*/  UIADD3 UR4, UPT, UPT, UR6, 0x1, URZ ;  /* 0x0000000106047890 */ /* 0x000fc8000fffe0ff */
[----:B------:R-:W-:-:S04]  /*2c10*/  UISETP.NE.AND UP0, UPT, UR4, 0x2, UPT ;  /* 0x000000020400788c */ /* 0x000fc8000bf05270 */
[----:B------:R-:W-:Y:S02]  /*2c20*/  USEL UR7, URZ, 0x1, UP0 ;  /* 0x00000001ff077887 */ /* 0x000fe40008000000 */
[----:B------:R-:W-:-:S04]  /*2c30*/  USEL UR4, UR4, URZ, UP0 ;  /* 0x000000ff04047287 */ /* 0x000fc80008000000 */
[----:B------:R-:W-:Y:S01]  /*2c40*/  ULEA UR4, UR4, UR37, 0x3 ;  /* 0x0000002504047291 */ /* 0x000fe2000f8e18ff */
[----:B-1----:R-:W-:-:S04]  /*2c50*/  LOP3.LUT R3, R12, UR7, RZ, 0x3c, !PT ;  /* 0x000000070c037c12 */ /* 0x002fc8000f8e3cff */
[----:B------:R-:W-:-:S04]  /*2c60*/  SHF.L.U32 R0, R3, 0x1f, RZ ;  /* 0x0000001f03007819 */ /* 0x000fc800000006ff */
[----:B------:R-:W1:Y:S02]  /*2c70*/  SYNCS.PHASECHK.TRANS64 P0, [UR4+0xd0], R0 ;  /* 0x0000d000ff0075a7 */ /* 0x000e640008001004 */
[----:B-1----:R-:W-:Y:S05]  /*2c80*/  @P0 EXIT ;  /* 0x000000000000094d */ /* 0x002fea0003800000 */
[----:B------:R-:W-:Y:S02]  /*2c90*/  SHF.L.U32 R3, R3, 0x1f, RZ ;  /* 0x0000001f03037819 */ /* 0x000fe400000006ff */
[----:B------:R-:W-:-:S07]  /*2ca0*/  MOV R0, UR4 ;  /* 0x0000000400007c02 */ /* 0x000fce0008000f00 */
.L_x_50:
[----:B-1----:R1:W2:Y:S02]  /*2cb0*/  SYNCS.PHASECHK.TRANS64.TRYWAIT P0, [R0+URZ+0xd0], R3 ;  /* 0x0000d003000075a7 */ /* 0x0022a400080011ff */
[----:B--2---:R-:W-:Y:S05]  /*2cc0*/  @!P0 NANOSLEEP.SYNCS 0x989680 ;  /* 0x009896800000895d */ /* 0x004fea0003900000 */
[----:B------:R-:W2:Y:S02]  /*2cd0*/  @!P0 SYNCS.PHASECHK.TRANS64 P0, [R0+URZ+0xd0], R3 ;  /* 0x0000d003000085a7 */ /* 0x000ea400080010ff */
[----:B--2---:R-:W-:Y:S05]  /*2ce0*/  @P0 EXIT ;  /* 0x000000000000094d */ /* 0x004fea0003800000 */
[----:B------:R-:W-:Y:S05]  /*2cf0*/  BRA `(.L_x_50) ;  /* 0xfffffffc00ec7947 */ /* 0x000fea000383ffff */
.L_x_43:
[----:B------:R-:W-:-:S09]  /*2d00*/  UISETP.NE.AND UP1, UPT, UR8, URZ, UPT ;  /* 0x000000ff0800728c */ /* 0x000fd2000bf25270 */
[----:B------:R-:W-:Y:S05]  /*2d10*/  BRA.U UP1, `(.L_x_51) ;  /* 0x0000000d01347547 */ /* 0x000fea000b800000 */
[----:B------:R-:W-:Y:S01]  /*2d20*/  UMOV UR4, 0x40 ;  /* 0x0000004000047882 */ /* 0x000fe20000000000 */
[----:B------:R-:W-:Y:S01]  /*2d30*/  NOP ;  /* 0x0000000000007918 */ /* 0x000fe20000000000 */
[----:B------:R-:W-:Y:S01]  /*2d40*/  ULEA UR4, UR37, UR4, 0x18 ;  /* 0x0000000425047291 */ /* 0x000fe2000f8ec0ff */
[----:B------:R-:W-:Y:S02]  /*2d50*/  UMOV UR5, 0x400 ;  /* 0x0000040000057882 */ /* 0x000fe40000000000 */
[----:B------:R-:W-:-:S06]  /*2d60*/  ULEA UR37, UR37, UR5, 0x18 ;  /* 0x0000000525257291 */ /* 0x000fcc000f8ec0ff */
[----:B------:R-:W1:Y:S02]  /*2d70*/  LDS.U8 R0, [UR4+0x1c] ;  /* 0x00001c04ff007984 */ /* 0x000e640008000000 */
[----:B-1----:R-:W-:-:S13]  /*2d80*/  ISETP.NE.AND P0, PT, R0, RZ, PT ;  /* 0x000000ff0000720c */ /* 0x002fda0003f05270 */
[----:B------:R-:W-:Y:S05]  /*2d90*/  @P0 BRA `(.L_x_52) ;  /* 0x0000000000580947 */ /* 0x000fea0003800000 */
[----:B------:R-:W-:-:S13]  /*2da0*/  ELECT P0, URZ, PT ;  /* 0x0000000000ff782f */ /* 0x000fda0003800000 */
[----:B------:R-:W-:Y:S05]  /*2db0*/  @!P0 BRA `(.L_x_53) ;  /* 0x0000000000608947 */ /* 0x000fea0003800000 */
[----:B------:R-:W-:Y:S01]  /*2dc0*/  UMOV UR5, 0x10 ;  /* 0x0000001000057882 */ /* 0x000fe20000000000 */
[----:B------:R-:W-:Y:S01]  /*2dd0*/  HFMA2 R0, -RZ, RZ, 0, 5.9604644775390625e-08 ;  /* 0x00000001ff007431 */ /* 0x000fe200000001ff */
[----:B------:R-:W-:-:S03]  /*2de0*/  MOV R2, 0xffff ;  /* 0x0000ffff00027802 */ /* 0x000fc60000000f00 */
[----:B------:R-:W-:Y:S04]  /*2df0*/  DEPBAR.LE SB1, 0x36 ;  /* 0x00009d800000791a */ /* 0x000fe80000000000 */
[----:B------:R-:W1:Y:S02]  /*2e00*/  UTCATOMSWS.FIND_AND_SET.ALIGN UP0, UR5, UR5 ;  /* 0x00000005000575e3 */ /* 0x000e640008000800 */
[----:B-1----:R-:W-:Y:S01]  /*2e10*/  MOV R3, UR5 ;  /* 0x0000000500037c02 */ /* 0x002fe20008000f00 */
[----:B------:R-:W-:Y:S06]  /*2e20*/  BRA.U UP0, `(.L_x_54) ;  /* 0x0000000100187547 */ /* 0x000fec000b800000 */
.L_x_55:
[----:B------:R-:W-:Y:S05]  /*2e30*/  NANOSLEEP 0x64 ;  /* 0x000000640000795d */ /* 0x000fea0003800000 */
[----:B------:R-:W-:-:S05]  /*2e40*/  UMOV UR5, 0x10 ;  /* 0x0000001000057882 */ /* 0x000fca0000000000 */
[----:B------:R-:W-:Y:S04]  /*2e50*/  DEPBAR.LE SB1, 0x36 ;  /* 0x00009d800000791a */ /* 0x000fe80000000000 */
[----:B------:R-:W1:Y:S02]  /*2e60*/  UTCATOMSWS.FIND_AND_SET.ALIGN UP0, UR5, UR5 ;  /* 0x00000005000575e3 */ /* 0x000e640008000800 */
[----:B-1----:R-:W-:Y:S01]  /*2e70*/  MOV R3, UR5 ;  /* 0x0000000500037c02 */ /* 0x002fe20008000f00 */
[----:B------:R-:W-:Y:S05]  /*2e80*/  BRA.U !UP0, `(.L_x_55) ;  /* 0xfffffffd08e87547 */ /* 0x000fea000b83ffff */
.L_x_54:
[-C--:B------:R-:W-:Y:S02]  /*2e90*/  SHF.L.U32 R2, R2, R3.reuse, RZ ;  /* 0x0000000302027219 */ /* 0x080fe400000006ff */
[----:B------:R-:W-:Y:S01]  /*2ea0*/  SHF.L.U32 R0, R0, R3, RZ ;  /* 0x0000000300007219 */ /* 0x000fe200000006ff */
[----:B------:R-:W-:Y:S02]  /*2eb0*/  IMAD.SHL.U32 R3, R3, 0x20, RZ ;  /* 0x0000002003037824 */ /* 0x000fe400078e00ff */
[----:B------:R1:W-:Y:S04]  /*2ec0*/  ATOMS.OR RZ, [UR4+0x14], R2 ;  /* 0x00001402ffff798c */ /* 0x0003e8000b000004 */
[----:B------:R1:W-:Y:S04]  /*2ed0*/  ATOMS.OR RZ, [UR4+0x18], R0 ;  /* 0x00001800ffff798c */ /* 0x0003e8000b000004 */
[----:B------:R1:W-:Y:S01]  /*2ee0*/  STS [UR37+0x150], R3 ;  /* 0x00015003ff007988 */ /* 0x0003e20008000825 */
[----:B------:R-:W-:Y:S05]  /*2ef0*/  BRA `(.L_x_53) ;  /* 0x0000000000107947 */ /* 0x000fea0003800000 */
.L_x_52:
[----:B------:R-:W-:Y:S02]  /*2f00*/  MOV R0, 0xffffffff ;  /* 0xffffffff00007802 */ /* 0x000fe40000000f00 */
[----:B------:R-:W-:-:S03]  /*2f10*/  MOV R2, 0x2f40 ;  /* 0x00002f4000027802 */ /* 0x000fc60000000f00 */
[----:B------:R1:W-:Y:S04]  /*2f20*/  STS [UR37+0x150], R0 ;  /* 0x00015000ff007988 */ /* 0x0003e80008000825 */
[----:B-1-3-5:R-:W-:Y:S05]  /*2f30*/  CALL.REL.NOINC `($__internal_1_$__cuda_sm10x_tcgen05_guardrail_trap_phase_invalid_during_alloc) ;  /* 0x0000008c00ac7944 */ /* 0x02afea0003c00000 */
.L_x_53:
[----:B------:R-:W-:Y:S05]  /*2f40*/  WARPSYNC.ALL ;  /* 0x0000000000007948 */ /* 0x000fea0003800000 */
[----:B------:R-:W2:Y:S01]  /*2f50*/  S2UR UR6, SR_CgaCtaId ;  /* 0x00000000000679c3 */ /* 0x000ea20000008800 */
[----:B------:R-:W-:Y:S01]  /*2f60*/  UMOV UR4, 0x400 ;  /* 0x0000040000047882 */ /* 0x000fe20000000000 */
[----:B------:R-:W-:-:S06]  /*2f70*/  NOP ;  /* 0x0000000000007918 */ /* 0x000fcc0000000000 */
[----:B------:R-:W-:Y:S06]  /*2f80*/  BAR.ARV 0x6, 0xa0 ;  /* 0x0182800000007b1d */ /* 0x000fec0000002000 */
[----:B------:R-:W4:Y:S01]  /*2f90*/  LDCU UR7, c[0x0][0x38c] ;  /* 0x00007180ff0777ac */ /* 0x000f220008000800 */
[----:B------:R-:W-:Y:S01]  /*2fa0*/  IMAD.MOV.U32 R11, RZ, RZ, 0x1 ;  /* 0x00000001ff0b7424 */ /* 0x000fe200078e00ff */
[----:B------:R-:W-:Y:S01]  /*2fb0*/  CS2R R8, SRZ ;  /* 0x0000000000087805 */ /* 0x000fe2000001ff00 */
[----:B------:R-:W-:Y:S01]  /*2fc0*/  IMAD.MOV.U32 R10, RZ, RZ, RZ ;  /* 0x000000ffff0a7224 */ /* 0x000fe200078e00ff */
[----:B------:R-:W-:Y:S01]  /*2fd0*/  UMOV UR18, URZ ;  /* 0x000000ff00127c82 */ /* 0x000fe20008000000 */
[----:B------:R-:W-:Y:S01]  /*2fe0*/  UMOV UR17, URZ ;  /* 0x000000ff00117c82 */ /* 0x000fe20008000000 */
[----:B------:R-:W-:Y:S01]  /*2ff0*/  UMOV UR22, 0x0 ;  /* 0x0000000000167882 */ /* 0x000fe20000000000 */
[----:B------:R-:W-:Y:S01]  /*3000*/  UMOV UR23, 0x8410090 ;  /* 0x0841009000177882 */ /* 0x000fe20000000000 */
[----:B------:R-:W-:Y:S01]  /*3010*/  UMOV UR20, 0x0 ;  /* 0x0000000000147882 */ /* 0x000fe20000000000 */
[----:B------:R-:W-:Y:S01]  /*3020*/  UMOV UR21, 0x8410090 ;  /* 0x0841009000157882 */ /* 0x000fe20000000000 */
[----:B--2---:R-:W-:Y:S01]  /*3030*/  ULEA UR6, UR6, UR4, 0x18 ;  /* 0x0000000406067291 */ /* 0x004fe2000f8ec0ff */
[----:B------:R-:W2:Y:S03]  /*3040*/  LDCU UR4, c[0x0][0x38c] ;  /* 0x00007180ff0477ac */ /* 0x000ea60008000800 */
[----:B------:R-:W-:-:S02]  /*3050*/  UIADD3 UR11, UPT, UPT, UR6, 0xc400, URZ ;  /* 0x0000c400060b7890 */ /* 0x000fc4000fffe0ff */
[----:B----4-:R-:W-:-:S03]  /*3060*/  UIADD3 UR7, UPT, UPT, UR7, 0x3f, URZ ;  /* 0x0000003f07077890 */ /* 0x010fc6000fffe0ff */
[----:B-1----:R-:W1:Y:S01]  /*3070*/  LDS R0, [UR6+0x150] ;  /* 0x00015006ff007984 */ /* 0x002e620008000800 */
[----:B------:R-:W-:Y:S02]  /*3080*/  UIADD3 UR12, UPT, UPT, UR6, 0x1a400, URZ ;  /* 0x0001a400060c7890 */ /* 0x000fe4000fffe0ff */
[----:B------:R-:W-:Y:S02]  /*3090*/  USHF.R.S32.HI UR5, URZ, 0x1f, UR7 ;  /* 0x0000001fff057899 */ /* 0x000fe40008011407 */
[----:B------:R-:W-:Y:S02]  /*30a0*/  USHF.R.U32.HI UR11, URZ, 0x4, UR11 ;  /* 0x00000004ff0b7899 */ /* 0x000fe4000801160b */
[----:B------:R-:W-:Y:S02]  /*30b0*/  ULEA.HI UR5, UR5, UR7, URZ, 0x6 ;  /* 0x0000000705057291 */ /* 0x000fe4000f8f30ff */
[----:B------:R-:W-:Y:S02]  /*30c0*/  USHF.R.U32.HI UR12, URZ, 0x4, UR12 ;  /* 0x00000004ff0c7899 */ /* 0x000fe4000801160c */
[----:B------:R-:W-:-:S02]  /*30d0*/  USHF.R.S32.HI UR5, URZ, 0x6, UR5 ;  /* 0x00000006ff057899 */ /* 0x000fc40008011405 */
[----:B------:R-:W-:Y:S02]  /*30e0*/  ULOP3.LUT UR11, UR11, 0x3fff, URZ, 0xc0, !UPT ;  /* 0x00003fff0b0b7892 */ /* 0x000fe4000f8ec0ff */
[----:B------:R-:W-:Y:S02]  /*30f0*/  UISETP.LT.AND UP0, UPT, UR5, 0x1, UPT ;  /* 0x000000010500788c */ /* 0x000fe4000bf01270 */
[----:B------:R-:W-:Y:S02]  /*3100*/  ULOP3.LUT UR12, UR12, 0x3fff, URZ, 0xc0, !UPT ;  /* 0x00003fff0c0c7892 */ /* 0x000fe4000f8ec0ff */
[----:B------:R-:W-:Y:S02]  /*3110*/  USEL UR10, UR5, 0x1, !UP0 ;  /* 0x00000001050a7887 */ /* 0x000fe4000c000000 */
[----:B------:R-:W-:Y:S02]  /*3120*/  ULOP3.LUT UR11, UR11, 0x10000, URZ, 0xfc, !UPT ;  /* 0x000100000b0b7892 */ /* 0x000fe4000f8efcff */
[----:B------:R-:W-:-:S02]  /*3130*/  ULOP3.LUT UR12, UR12, 0x2000000, URZ, 0xfc, !UPT ;  /* 0x020000000c0c7892 */ /* 0x000fc4000f8efcff */
[----:B------:R-:W-:Y:S02]  /*3140*/  UIADD3 UR10, UPT, UPT, -UR10, URZ, URZ ;  /* 0x000000ff0a0a7290 */ /* 0x000fe4000fffe1ff */
[----:B--2---:R-:W-:Y:S01]  /*3150*/  UISETP.GE.AND UP3, UPT, UR4, 0x1, UPT ;  /* 0x000000010400788c */ /* 0x004fe2000bf66270 */
[----:B-1----:R-:W-:-:S15]  /*3160*/  R2UR UR19, R0 ;  /* 0x00000000001372ca */ /* 0x002fde00000e0000 */
.L_x_62:
[----:B------:R-:W-:Y:S02]  /*3170*/  LEA R0, R10, UR6, 0x3 ;  /* 0x000000060a007c11 */ /* 0x000fe4000f8e18ff */
[----:B------:R-:W-:Y:S02]  /*3180*/  SHF.L.U32 R5, R9, 0x1f, RZ ;  /* 0x0000001f09057819 */ /* 0x000fe400000006ff */
[----:B------:R-:W-:Y:S01]  /*3190*/  PLOP3.LUT P0, PT, PT, PT, UP3, 0x80, 0x8 ;  /* 0x000000000008781c */ /* 0x000fe20003f0f038 */
[----:B------:R-:W-:Y:S01]  /*31a0*/  VIADD R3, R0, 0xd0 ;  /* 0x000000d000037836 */ /* 0x000fe20000000000 */
[----:B-1----:R-:W1:Y:S02]  /*31b0*/  SYNCS.PHASECHK.TRANS64.TRYWAIT P1, [R0+URZ+0xc0], R5 ;  /* 0x0000c005000075a7 */ /* 0x002e6400080211ff */
[----:B-1--4-:R-:W-:Y:S09]  /*31c0*/  @!P1 BRA `(.L_x_56) ;  /* 0x00000084003c9947 */ /* 0x012ff20003800000 */
.L_x_150:
[----:B------:R-:W-:Y:S01]  /*31d0*/  LEA R4, R10, UR6, 0x4 ;  /* 0x000000060a047c11 */ /* 0x000fe2000f8e20ff */
[----:B------:R-:W-:Y:S01]  /*31e0*/  @UP3 ULEA UR4, UR17, UR6, 0x3 ;  /* 0x0000000611043291 */ /* 0x000fe2000f8e18ff */
[----:B------:R-:W-:Y:S01]  /*31f0*/  PLOP3.LUT P2, PT, PT, PT, PT, 0x80, 0x8 ;  /* 0x000000000008781c */ /* 0x000fe20003f4f070 */
[----:B------:R-:W-:Y:S01]  /*3200*/  ULEA UR8, UR18, UR6, 0x3 ;  /* 0x0000000612087291 */ /* 0x000fe2000f8e18ff */
[----:B------:R-:W-:Y:S01]  /*3210*/  PRMT R3, RZ, 0x654, R3 ;  /* 0x00000654ff037816 */ /* 0x000fe20000000003 */
[----:B------:R-:W-:Y:S01]  /*3220*/  ULEA UR9, UR18, UR19, 0x8 ;  /* 0x0000001312097291 */ /* 0x000fe2000f8e40ff */
[----:B-1----:R-:W1:Y:S01]  /*3230*/  LDS.128 R4, [R4+0x130] ;  /* 0x0001300004047984 */ /* 0x002e620000000c00 */
[----:B------:R-:W-:Y:S02]  /*3240*/  @P0 SHF.L.U32 R2, R8, 0x1f, RZ ;  /* 0x0000001f08020819 */ /* 0x000fe400000006ff */
[----:B------:R-:W-:Y:S01]  /*3250*/  SHF.L.U32 R0, R11, 0x1f, RZ ;  /* 0x0000001f0b007819 */ /* 0x000fe200000006ff */
[----:B------:R-:W-:Y:S01]  /*3260*/  @!PT LDS RZ, [RZ] ;  /* 0x00000000fffff984 */ /* 0x000fe20000000800 */
[----:B------:R-:W-:Y:S01]  /*3270*/  @!PT LDS RZ, [RZ] ;  /* 0x00000000fffff984 */ /* 0x000fe20000000800 */
[----:B------:R-:W-:Y:S01]  /*3280*/  @!PT LDS RZ, [RZ] ;  /* 0x00000000fffff984 */ /* 0x000fe20000000800 */
[----:B------:R-:W-:Y:S01]  /*3290*/  @!PT LDS RZ, [RZ] ;  /* 0x00000000fffff984 */ /* 0x000fe20000000800 */
[----:B------:R2:W-:Y:S06]  /*32a0*/  MEMBAR.ALL.CTA ;  /* 0x0000000000007992 */ /* 0x0005ec0000008000 */
[----:B--2---:R-:W2:Y:S02]  /*32b0*/  FENCE.VIEW.ASYNC.S ;  /* 0x00000000000073c6 */ /* 0x004ea40000000000 */
[----:B--2---:R2:W-:Y:S01]  /*32c0*/  SYNCS.ARRIVE.TRANS64.RED.A1T0 RZ, [R3+URZ], RZ ;  /* 0x000000ff03ff79a7 */ /* 0x0045e200081004ff */
[----:B------:R2:W4:Y:S01]  /*32d0*/  @P0 SYNCS.PHASECHK.TRANS64.TRYWAIT P2, [UR4], R2 ;  /* 0x00000002ff0005a7 */ /* 0x0005220008041104 */
[----:B-1----:R-:W-:Y:S01]  /*32e0*/  LOP3.LUT P1, RZ, R6, 0x1, RZ, 0xc0, !PT ;  /* 0x0000000106ff7812 */ /* 0x002fe2000782c0ff */
[----:B------:R-:W1:Y:S02]  /*32f0*/  SYNCS.PHASECHK.TRANS64.TRYWAIT P0, [UR8+0xf0], R0 ;  /* 0x0000f000ff0075a7 */ /* 0x000e640008001108 */
[----:B-12-4-:R-:W-:Y:S10]  /*3300*/  @!P0 BRA `(.L_x_57) ;  /* 0x0000008400008947 */ /* 0x016ff40003800000 */
.L_x_152:
[----:B------:R-:W-:Y:S01]  /*3310*/  IADD3 R10, PT, PT, R10, 0x1, RZ ;  /* 0x000000010a0a7810 */ /* 0x000fe20007ffe0ff */
[----:B------:R-:W-:Y:S06]  /*3320*/  BRA.U !UP3, `(.L_x_58) ;  /* 0x000000010b987547 */ /* 0x000fec000b800000 */
[----:B------:R-:W-:Y:S01]  /*3330*/  UPLOP3.LUT UP4, UPT, UPT, UPT, UPT, 0x40, 0x4 ;  /* 0x000000000004789c */ /* 0x000fe20003f8e870 */
[----:B------:R-:W-:Y:S01]  /*3340*/  UMOV UR16, UR10 ;  /* 0x0000000a00107c82 */ /* 0x000fe20008000000 */
[----:B------:R-:W-:Y:S01]  /*3350*/  UMOV UR15, UR5 ;  /* 0x00000005000f7c82 */ /* 0x000fe20008000000 */
[----:B------:R-:W-:-:S08]  /*3360*/  UMOV UR14, UR17 ;  /* 0x00000011000e7c82 */ /* 0x000fd00008000000 */
.L_x_61:
[----:B------:R-:W-:Y:S02]  /*3370*/  UIADD3 UR16, UPT, UPT, UR16, 0x1, URZ ;  /* 0x0000000110107890 */ /* 0x000fe4000fffe0ff */
[----:B--2---:R-:W-:Y:S02]  /*3380*/  ULEA UR7, UR14, UR6, 0x3 ;  /* 0x000000060e077291 */ /* 0x004fe4000f8e18ff */
[----:B------:R-:W-:Y:S01]  /*3390*/  UISETP.NE.AND UP0, UPT, UR16, URZ, UPT ;  /* 0x000000ff1000728c */ /* 0x000fe2000bf05270 */
[----:B----4-:R-:W-:Y:S10]  /*33a0*/  @P2 BRA `(.L_x_59) ;  /* 0x00000000000c2947 */ /* 0x010ff40003800000 */
[----:B-1----:R-:W-:Y:S04]  /*33b0*/  SHF.L.U32 R3, R8, 0x1f, RZ ;  /* 0x0000001f08037819 */ /* 0x002fe800000006ff */
[----:B------:R-:W1:Y:S02]  /*33c0*/  SYNCS.PHASECHK.TRANS64.TRYWAIT P0, [UR7], R3 ;  /* 0x00000003ff0075a7 */ /* 0x000e640008001107 */
[----:B-1----:R-:W-:Y:S05]  /*33d0*/  @!P0 BRA `(.L_x_60) ;  /* 0x0000008000e48947 */ /* 0x002fea0003800000 */
.L_x_59:
[----:B------:R-:W-:Y:S01]  /*33e0*/  UISETP.NE.AND UP1, UPT, UR15, 0x1, UPT ;  /* 0x000000010f00788c */ /* 0x000fe2000bf25270 */
[----:B------:R-:W-:Y:S01]  /*33f0*/  PLOP3.LUT P2, PT, PT, PT, PT, 0x80, 0x8 ;  /* 0x000000000008781c */ /* 0x000fe20003f4f070 */
[----:B------:R-:W-:Y:S02]  /*3400*/  UIADD3 UR17, UPT, UPT, UR14, 0x1, URZ ;  /* 0x000000010e117890 */ /* 0x000fe4000fffe0ff */
[----:B------:R-:W-:Y:S02]  /*3410*/  ULEA UR24, UR14, UR12, 0xa ;  /* 0x0000000c0e187291 */ /* 0x000fe4000f8e50ff */
[----:B------:R-:W-:Y:S01]  /*3420*/  UISETP.NE.AND UP2, UPT, UR17, 0x7, UPT ;  /* 0x000000071100788c */ /* 0x000fe2000bf45270 */
[----:B------:R-:W-:Y:S01]  /*3430*/  PLOP3.LUT P0, PT, PT, PT, UP1, 0x80, 0x8 ;  /* 0x000000000008781c */ /* 0x000fe20003f0f018 */
[----:B------:R-:W-:Y:S02]  /*3440*/  ULEA UR26, UR14, UR11, 0x9 ;  /* 0x0000000b0e1a7291 */ /* 0x000fe4000f8e48ff */
[----:B------:R-:W-:Y:S02]  /*3450*/  USEL UR13, URZ, 0x1, UP2 ;  /* 0x00000001ff0d7887 */ /* 0x000fe40009000000 */
[----:B------:R-:W-:Y:S02]  /*3460*/  USEL UR17, UR17, URZ, UP2 ;  /* 0x000000ff11117287 */ /* 0x000fe40009000000 */
[----:B------:R-:W-:Y:S02]  /*3470*/  UIADD3 UR30, UPT, UPT, UR24, 0x100, URZ ;  /* 0x00000100181e7890 */ /* 0x000fe4000fffe0ff */
[----:B------:R-:W-:Y:S01]  /*3480*/  @UP1 ULEA UR4, UR17, UR6, 0x3 ;  /* 0x0000000611041291 */ /* 0x000fe2000f8e18ff */
[----:B------:R-:W-:Y:S01]  /*3490*/  LOP3.LUT R8, R8, UR13, RZ, 0x3c, !PT ;  /* 0x0000000d08087c12 */ /* 0x000fe2000f8e3cff */
[----:B------:R-:W-:Y:S02]  /*34a0*/  UIADD3 UR28, UPT, UPT, UR26, 0x2, URZ ;  /* 0x000000021a1c7890 */ /* 0x000fe4000fffe0ff */
[----:B------:R-:W-:Y:S01]  /*34b0*/  UIADD3 UR7, UPT, UPT, UR7, 0x38, URZ ;  /* 0x0000003807077890 */ /* 0x000fe2000fffe0ff */
[----:B-1----:R-:W-:Y:S01]  /*34c0*/  @P0 SHF.L.U32 R0, R8, 0x1f, RZ ;  /* 0x0000001f08000819 */ /* 0x002fe200000006ff */
[----:B------:R-:W-:Y:S01]  /*34d0*/  UMOV UR25, 0x40004040 ;  /* 0x4000404000197882 */ /* 0x000fe20000000000 */
[----:B------:R-:W-:Y:S01]  /*34e0*/  UMOV UR27, 0x80004020 ;  /* 0x80004020001b7882 */ /* 0x000fe20000000000 */
[----:B------:R-:W-:Y:S01]  /*34f0*/  UMOV UR31, 0x40004040 ;  /* 0x40004040001f7882 */ /* 0x000fe20000000000 */
[----:B------:R2:W4:Y:S01]  /*3500*/  @P0 SYNCS.PHASECHK.TRANS64.TRYWAIT P2, [UR4], R0 ;  /* 0x00000000ff0005a7 */ /* 0x0005220008041104 */
[----:B------:R-:W-:Y:S01]  /*3510*/  UIADD3 UR15, UPT, UPT, UR15, -0x1, URZ ;  /* 0xffffffff0f0f7890 */ /* 0x000fe2000fffe0ff */
[----:B------:R2:W-:Y:S01]  /*3520*/  UTCQMMA gdesc[UR26], gdesc[UR24], tmem[UR9], tmem[UR22], idesc[UR23], UP4 ;  /* 0x00ff16181a0075ea */ /* 0x0005e2000a000309 */
[----:B------:R-:W-:Y:S01]  /*3530*/  UPLOP3.LUT UP4, UPT, UPT, UPT, UPT, 0x80, 0x8 ;  /* 0x000000000008789c */ /* 0x000fe20003f8f070 */
[----:B------:R-:W-:Y:S01]  /*3540*/  UMOV UR29, 0x80004020 ;  /* 0x80004020001d7882 */ /* 0x000fe20000000000 */
[----:B------:R-:W-:Y:S01]  /*3550*/  UMOV UR14, UR17 ;  /* 0x00000011000e7c82 */ /* 0x000fe20008000000 */
[----:B------:R2:W-:Y:S01]  /*3560*/  UTCQMMA gdesc[UR28], gdesc[UR30], tmem[UR9], tmem[UR20], idesc[UR21], UPT ;  /* 0x00ff141e1c0075ea */ /* 0x0005e2000b800309 */
[----:B------:R2:W-:Y:S01]  /*3570*/  UTCBAR [UR7], URZ ;  /* 0x000000ff070073e9 */ /* 0x0005e200080000ff */
[----:B------:R-:W-:Y:S06]  /*3580*/  BRA.U UP0, `(.L_x_61) ;  /* 0xfffffffd00787547 */ /* 0x000fec000b83ffff */
.L_x_58:
[----:B------:R-:W-:Y:S01]  /*3590*/  UIADD3 UR18, UPT, UPT, UR18, 0x1, URZ ;  /* 0x0000000112127890 */ /* 0x000fe2000fffe0ff */
[C---:B------:R-:W-:Y:S01]  /*35a0*/  ISETP.NE.AND P0, PT, R10.reuse, 0x2, PT ;  /* 0x000000020a00780c */ /* 0x040fe20003f05270 */
[----:B------:R-:W-:Y:S02]  /*35b0*/  UIADD3 UR8, UPT, UPT, UR8, 0xe0, URZ ;  /* 0x000000e008087890 */ /* 0x000fe4000fffe0ff */
[----:B------:R-:W-:Y:S01]  /*35c0*/  UISETP.NE.AND UP0, UPT, UR18, 0x2, UPT ;  /* 0x000000021200788c */ /* 0x000fe2000bf05270 */
[----:B-12---:R-:W-:Y:S02]  /*35d0*/  SEL R0, RZ, 0x1, P0 ;  /* 0x00000001ff007807 */ /* 0x006fe40000000000 */
[----:B------:R-:W-:Y:S01]  /*35e0*/  SEL R10, R10, RZ, P0 ;  /* 0x000000ff0a0a7207 */ /* 0x000fe20000000000 */
[----:B------:R-:W-:Y:S01]  /*35f0*/  USEL UR4, URZ, 0x1, UP0 ;  /* 0x00000001ff047887 */ /* 0x000fe20008000000 */
[----:B------:R-:W-:Y:S01]  /*3600*/  LOP3.LUT R9, R9, R0, RZ, 0x3c, !PT ;  /* 0x0000000009097212 */ /* 0x000fe200078e3cff */
[----:B------:R-:W-:Y:S01]  /*3610*/  USEL UR18, UR18, URZ, UP0 ;  /* 0x000000ff12127287 */ /* 0x000fe20008000000 */
[----:B------:R1:W-:Y:S03]  /*3620*/  UTCBAR [UR8], URZ ;  /* 0x000000ff080073e9 */ /* 0x0003e600080000ff */
[----:B------:R-:W-:Y:S01]  /*3630*/  LOP3.LUT R11, R11, UR4, RZ, 0x3c, !PT ;  /* 0x000000040b0b7c12 */ /* 0x000fe2000f8e3cff */
[----:B------:R-:W-:Y:S07]  /*3640*/  @P1 BRA `(.L_x_62) ;  /* 0xfffffff800c81947 */ /* 0x000fee000383ffff */
[----:B------:R-:W2:Y:S01]  /*3650*/  S2UR UR4, SR_CgaCtaId ;  /* 0x00000000000479c3 */ /* 0x000ea20000008800 */
[----:B------:R-:W-:Y:S01]  /*3660*/  ELECT P0, URZ, PT ;  /* 0x0000000000ff782f */ /* 0x000fe20003800000 */
[----:B------:R-:W-:Y:S01]  /*3670*/  IMAD.MOV.U32 R0, RZ, RZ, 0x1 ;  /* 0x00000001ff007424 */ /* 0x000fe200078e00ff */
[----:B------:R-:W-:Y:S01]  /*3680*/  UIADD3 UR6, UPT, UPT, UR6, 0xf0, URZ ;  /* 0x000000f006067890 */ /* 0x000fe2000fffe0ff */
[----:B------:R-:W-:Y:S01]  /*3690*/  SHF.L.U32 R3, R11, 0x1f, RZ ;  /* 0x0000001f0b037819 */ /* 0x000fe200000006ff */
[----:B------:R-:W-:-:S03]  /*36a0*/  UMOV UR5, 0x40 ;  /* 0x0000004000057882 */ /* 0x000fc60000000000 */
[----:B------:R-:W-:Y:S01]  /*36b0*/  UVIRTCOUNT.DEALLOC.SMPOOL 0x80 ;  /* 0x000000800000784c */ /* 0x000fe20000000000 */
[----:B--2---:R-:W-:Y:S02]  /*36c0*/  ULEA UR4, UR4, UR5, 0x18 ;  /* 0x0000000504047291 */ /* 0x004fe4000f8ec0ff */
[----:B------:R-:W-:-:S07]  /*36d0*/  ULEA UR5, UR18, UR6, 0x3 ;  /* 0x0000000612057291 */ /* 0x000fce000f8e18ff */
[----:B------:R2:W-:Y:S02]  /*36e0*/  @P0 STS.U8 [UR4+0x1c], R0 ;  /* 0x00001c00ff000988 */ /* 0x0005e40008000004 */
[----:B------:R-:W3:Y:S02]  /*36f0*/  SYNCS.PHASECHK.TRANS64.TRYWAIT P0, [UR5], R3 ;  /* 0x00000003ff0075a7 */ /* 0x000ee40008001105 */
[----:B--23--:R-:W-:Y:S05]  /*3700*/  @!P0 BRA `(.L_x_63) ;  /* 0x0000008000308947 */ /* 0x00cfea0003800000 */
.L_x_155:
[----:B------:R-:W-:-:S04]  /*3710*/  UIADD3 UR7, UPT, UPT, UR18, 0x1, URZ ;  /* 0x0000000112077890 */ /* 0x000fc8000fffe0ff */
[----:B------:R-:W-:-:S04]  /*3720*/  UISETP.NE.AND UP0, UPT, UR7, 0x2, UPT ;  /* 0x000000020700788c */ /* 0x000fc8000bf05270 */
[----:B------:R-:W-:Y:S02]  /*3730*/  USEL UR5, URZ, 0x1, UP0 ;  /* 0x00000001ff057887 */ /* 0x000fe40008000000 */
[----:B------:R-:W-:-:S04]  /*3740*/  USEL UR7, UR7, URZ, UP0 ;  /* 0x000000ff07077287 */ /* 0x000fc80008000000 */
[----:B------:R-:W-:Y:S01]  /*3750*/  ULEA UR7, UR7, UR6, 0x3 ;  /* 0x0000000607077291 */ /* 0x000fe2000f8e18ff */
[----:B--2---:R-:W-:-:S04]  /*3760*/  LOP3.LUT R3, R11, UR5, RZ, 0x3c, !PT ;  /* 0x000000050b037c12 */ /* 0x004fc8000f8e3cff */
[----:B------:R-:W-:-:S04]  /*3770*/  SHF.L.U32 R3, R3, 0x1f, RZ ;  /* 0x0000001f03037819 */ /* 0x000fc800000006ff */
[----:B------:R-:W2:Y:S02]  /*3780*/  SYNCS.PHASECHK.TRANS64.TRYWAIT P0, [UR7], R3 ;  /* 0x00000003ff0075a7 */ /* 0x000ea40008001107 */
[----:B--2---:R-:W-:Y:S05]  /*3790*/  @!P0 BRA `(.L_x_64) ;  /* 0x0000008000248947 */ /* 0x004fea0003800000 */
.L_x_157:
[----:B------:R-:W-:Y:S01]  /*37a0*/  NOP ;  /* 0x0000000000007918 */ /* 0x000fe20000000000 */
[----:B--2---:R-:W2:Y:S01]  /*37b0*/  LDS R0, [UR4+0x14] ;  /* 0x00001404ff007984 */ /* 0x004ea20008000800 */
[----:B------:R-:W-:Y:S01]  /*37c0*/  ULOP3.LUT UR6, UR19, 0xffff, URZ, 0xc0, !UPT ;  /* 0x0000ffff13067892 */ /* 0x000fe2000f8ec0ff */
[----:B-1----:R-:W-:Y:S01]  /*37d0*/  UMOV UR8, 0xffff ;  /* 0x0000ffff00087882 */ /* 0x002fe20000000000 */
[----:B------:R-:W-:Y:S02]  /*37e0*/  UMOV UR5, 0x1 ;  /* 0x0000000100057882 */ /* 0x000fe40000000000 */
[----:B------:R-:W-:-:S04]  /*37f0*/  USHF.R.U32.HI UR6, URZ, 0x5, UR6 ;  /* 0x00000005ff067899 */ /* 0x000fc80008011606 */
[----:B------:R-:W-:Y:S02]  /*3800*/  USHF.L.U32 UR8, UR8, UR6, URZ ;  /* 0x0000000608087299 */ /* 0x000fe400080006ff */
[----:B------:R-:W-:-:S04]  /*3810*/  USHF.L.U32 UR5, UR5, UR6, URZ ;  /* 0x0000000605057299 */ /* 0x000fc800080006ff */
[----:B--2---:R-:W-:-:S04]  /*3820*/  LOP3.LUT R0, R0, UR8, RZ, 0xc0, !PT ;  /* 0x0000000800007c12 */ /* 0x004fc8000f8ec0ff */
[----:B------:R-:W-:-:S13]  /*3830*/  ISETP.NE.AND P0, PT, R0, UR8, PT ;  /* 0x0000000800007c0c */ /* 0x000fda000bf05270 */
[----:B------:R-:W-:Y:S05]  /*3840*/  @P0 BRA `(.L_x_65) ;  /* 0x0000000000580947 */ /* 0x000fea0003800000 */
[----:B------:R-:W1:Y:S02]  /*3850*/  LDS R0, [UR4+0x18] ;  /* 0x00001804ff007984 */ /* 0x000e640008000800 */
[----:B-1----:R-:W-:-:S04]  /*3860*/  LOP3.LUT R0, R0, UR5, RZ, 0xc0, !PT ;  /* 0x0000000500007c12 */ /* 0x002fc8000f8ec0ff */
[----:B------:R-:W-:-:S13]  /*3870*/  ISETP.NE.AND P0, PT, R0, UR5, PT ;  /* 0x0000000500007c0c */ /* 0x000fda000bf05270 */
[----:B------:R-:W-:Y:S05]  /*3880*/  @P0 BRA `(.L_x_66) ;  /* 0x00000000003c0947 */ /* 0x000fea0003800000 */
[----:B------:R-:W1:Y:S01]  /*3890*/  S2R R2, SR_LANEID ;  /* 0x0000000000027919 */ /* 0x000e620000000000 */
[----:B------:R-:W-:Y:S01]  /*38a0*/  ULOP3.LUT UR8, URZ, UR8, URZ, 0x33, !UPT ;  /* 0x00000008ff087292 */ /* 0x000fe2000f8e33ff */
[----:B------:R-:W-:Y:S01]  /*38b0*/  LOP3.LUT R4, RZ, UR5, RZ, 0x33, !PT ;  /* 0x00000005ff047c12 */ /* 0x000fe2000f8e33ff */
[----:B------:R-:W-:Y:S02]  /*38c0*/  VOTEU.ANY UR7, UPT, PT ;  /* 0x0000000000077886 */ /* 0x000fe400038e0100 */
[----:B------:R-:W-:Y:S01]  /*38d0*/  UFLO.U32 UR7, UR7 ;  /* 0x00000007000772bd */ /* 0x000fe200080e0000 */
[----:B------:R-:W2:Y:S01]  /*38e0*/  REDUX UR5, R4 ;  /* 0x00000000040573c4 */ /* 0x000ea20000000000 */
[----:B------:R-:W-:-:S06]  /*38f0*/  IMAD.U32 R0, RZ, RZ, UR8 ;  /* 0x00000008ff007e24 */ /* 0x000fcc000f8e00ff */
[----:B------:R3:W-:Y:S01]  /*3900*/  UTCATOMSWS.AND URZ, UR8 ;  /* 0x0000000800ff79e3 */ /* 0x0007e20008000000 */
[----:B------:R-:W4:Y:S01]  /*3910*/  REDUX UR6, R0 ;  /* 0x00000000000673c4 */ /* 0x000f220000000000 */
[----:B-1----:R-:W-:Y:S01]  /*3920*/  ISETP.EQ.U32.AND P0, PT, R2, UR7, PT ;  /* 0x0000000702007c0c */ /* 0x002fe2000bf02070 */
[----:B--2---:R-:W-:Y:S01]  /*3930*/  IMAD.U32 R2, RZ, RZ, UR5 ;  /* 0x00000005ff027e24 */ /* 0x004fe2000f8e00ff */
[----:B----4-:R-:W-:-:S11]  /*3940*/  MOV R3, UR6 ;  /* 0x0000000600037c02 */ /* 0x010fd60008000f00 */
[----:B------:R3:W-:Y:S04]  /*3950*/  @P0 ATOMS.AND RZ, [UR4+0x14], R3 ;  /* 0x00001403ffff098c */ /* 0x0007e8000a800004 */
[----:B------:R3:W-:Y:S01]  /*3960*/  @P0 ATOMS.AND RZ, [UR4+0x18], R2 ;  /* 0x00001802ffff098c */ /* 0x0007e2000a800004 */
[----:B------:R-:W-:Y:S05]  /*3970*/  BRA `(.L_x_67) ;  /* 0x0000000000147947 */ /* 0x000fea0003800000 */
.L_x_66:
[----:B------:R-:W-:Y:S02]  /*3980*/  MOV R2, 0x39a0 ;  /* 0x000039a000027802 */ /* 0x000fe40000000f00 */
[----:B----45:R-:W-:Y:S05]  /*3990*/  CALL.REL.NOINC `($__internal_0_$__cuda_sm10x_tcgen05_guardrail_trap_col_being_dealloced_not_returned_by_alloc) ;  /* 0x0000008400087944 */ /* 0x030fea0003c00000 */
[----:B------:R-:W-:Y:S05]  /*39a0*/  BRA `(.L_x_67) ;  /* 0x0000000000087947 */ /* 0x000fea0003800000 */
.L_x_65:
[----:B------:R-:W-:Y:S02]  /*39b0*/  MOV R2, 0x39d0 ;  /* 0x000039d000027802 */ /* 0x000fe40000000f00 */
[----:B----45:R-:W-:Y:S05]  /*39c0*/  CALL.REL.NOINC `($__internal_2_$__cuda_sm10x_tcgen05_guardrail_trap_unallocated_columns_being_dealloced) ;  /* 0x0000008400147944 */ /* 0x030fea0003c00000 */
.L_x_67:
[----:B------:R-:W-:Y:S01]  /*39d0*/  NOP ;  /* 0x0000000000007918 */ /* 0x000fe20000000000 */
[----:B---3--:R-:W-:Y:S05]  /*39e0*/  EXIT ;  /* 0x000000000000794d */ /* 0x008fea0003800000 */
.L_x_51:
[----:B------:R-:W-:-:S09]  /*39f0*/  UISETP.NE.OR UP2, UPT, UR8, 0x3, !UP2 ;  /* 0x000000030800788c */ /* 0x000fd2000d745670 */
[----:B------:R-:W-:Y:S05]  /*3a00*/  BRA.U UP2, `(.L_x_68) ;  /* 0x0000001102147547 */ /* 0x000fea000b800000 */
[----:B------:R-:W1:Y:S01]  /*3a10*/  LDC R0, c[0x0][0xb30] ;  /* 0x0002cc00ff007b82 */ /* 0x000e620000000800 */
[----:B------:R-:W2:Y:S01]  /*3a20*/  LDCU.64 UR8, c[0x0][0x888] ;  /* 0x00011100ff0877ac */ /* 0x000ea20008000a00 */
[----:B------:R-:W-:Y:S02]  /*3a30*/  HFMA2 R29, -RZ, RZ, 0, 0 ;  /* 0x00000000ff1d7431 */ /* 0x000fe400000001ff */
[----:B------:R-:W-:Y:S01]  /*3a40*/  IMAD.MOV.U32 R31, RZ, RZ, 0x1 ;  /* 0x00000001ff1f7424 */ /* 0x000fe200078e00ff */
[----:B------:R-:W-:Y:S01]  /*3a50*/  MOV R23, 0x2000 ;  /* 0x0000200000177802 */ /* 0x000fe20000000f00 */
[----:B------:R-:W4:Y:S01]  /*3a60*/  LDCU.64 UR4, c[0x0][0x890] ;  /* 0x00011200ff0477ac */ /* 0x000f220008000a00 */
[----:B------:R-:W-:Y:S01]  /*3a70*/  IMAD.MOV.U32 R30, RZ, RZ, RZ ;  /* 0x000000ffff1e7224 */ /* 0x000fe200078e00ff */
[----:B------:R-:W3:Y:S01]  /*3a80*/  LDC R19, c[0x0][0x370] ;  /* 0x0000dc00ff137b82 */ /* 0x000ee20000000800 */
[----:B------:R-:W-:Y:S01]  /*3a90*/  UMOV UR7, 0x400 ;  /* 0x0000040000077882 */ /* 0x000fe20000000000 */
[----:B------:R-:W-:-:S02]  /*3aa0*/  UPLOP3.LUT UP1, UPT, UPT, UPT, UPT, 0x40, 0x4 ;  /* 0x000000000004789c */ /* 0x000fc40003f2e870 */
[----:B------:R-:W-:-:S04]  /*3ab0*/  ULEA UR7, UR37, UR7, 0x18 ;  /* 0x0000000725077291 */ /* 0x000fc8000f8ec0ff */
[----:B------:R-:W3:Y:S01]  /*3ac0*/  LDC R2, c[0x0][0xb0c] ;  /* 0x0002c300ff027b82 */ /* 0x000ee20000000800 */
[----:B------:R-:W-:Y:S02]  /*3ad0*/  UIADD3 UR13, UPT, UPT, UR7, 0x88, URZ ;  /* 0x00000088070d7890 */ /* 0x000fe4000fffe0ff */
[----:B--2---:R-:W-:Y:S02]  /*3ae0*/  UISETP.NE.U32.AND UP2, UPT, UR8, URZ, UPT ;  /* 0x000000ff0800728c */ /* 0x004fe4000bf45070 */
[----:B------:R-:W-:Y:S02]  /*3af0*/  UIADD3 UR33, UPT, UPT, UR7, 0x70, URZ ;  /* 0x0000007007217890 */ /* 0x000fe4000fffe0ff */
[----:B----4-:R-:W-:Y:S01]  /*3b00*/  UISETP.NE.U32.AND UP3, UPT, UR4, URZ, UPT ;  /* 0x000000ff0400728c */ /* 0x010fe2000bf65070 */
[----:B------:R-:W2:Y:S01]  /*3b10*/  LDC R18, c[0x0][0xb20] ;  /* 0x0002c800ff127b82 */ /* 0x000ea20000000800 */
[----:B-1----:R-:W-:Y:S01]  /*3b20*/  ISETP.NE.AND P1, PT, R0, 0x1, PT ;  /* 0x000000010000780c */ /* 0x002fe20003f25270 */
[----:B------:R-:W-:-:S02]  /*3b30*/  UISETP.NE.AND.EX UP2, UPT, UR9, URZ, UPT, UP2 ;  /* 0x000000ff0900728c */ /* 0x000fc4000bf45320 */
[----:B------:R-:W-:Y:S02]  /*3b40*/  UIADD3 UR25, UPT, UPT, UR7, 0x78, URZ ;  /* 0x0000007807197890 */ /* 0x000fe4000fffe0ff */
[----:B------:R-:W-:Y:S02]  /*3b50*/  UIADD3 UR17, UPT, UPT, UR7, 0x80, URZ ;  /* 0x0000008007117890 */ /* 0x000fe4000fffe0ff */
[----:B------:R-:W1:Y:S01]  /*3b60*/  LDC.64 R32, c[0x0][0x348] ;  /* 0x0000d200ff207b82 */ /* 0x000e620000000a00 */
[----:B------:R-:W-:Y:S02]  /*3b70*/  UPRMT UR13, UR37, 0x654, UR13 ;  /* 0x00000654250d7896 */ /* 0x000fe4000800000d */
[----:B------:R-:W-:-:S05]  /*3b80*/  UISETP.NE.AND.EX UP3, UPT, UR5, URZ, UPT, UP3 ;  /* 0x000000ff0500728c */ /* 0x000fca000bf65330 */
[----:B------:R-:W4:Y:S08]  /*3b90*/  LDC.64 R16, c[0x0][0xb10] ;  /* 0x0002c400ff107b82 */ /* 0x000f300000000a00 */
[----:B------:R-:W1:Y:S08]  /*3ba0*/  LDC.64 R6, c[0x0][0xb18] ;  /* 0x0002c600ff067b82 */ /* 0x000e700000000a00 */
[----:B------:R-:W1:Y:S08]  /*3bb0*/  LDC.64 R4, c[0x0][0xb28] ;  /* 0x0002ca00ff047b82 */ /* 0x000e700000000a00 */
[----:B--23--:R-:W1:Y:S02]  /*3bc0*/  LDC R22, c[0x0][0x374] ;  /* 0x0000dd00ff167b82 */ /* 0x00ce640000000800 */
.L_x_79:
[C---:B------:R-:W-:Y:S02]  /*3bd0*/  LEA R0, R30.reuse, UR7, 0x3 ;  /* 0x000000071e007c11 */ /* 0x040fe4000f8e18ff */
[----:B------:R-:W-:Y:S02]  /*3be0*/  SHF.L.U32 R3, R29, 0x1f, RZ ;  /* 0x0000001f1d037819 */ /* 0x000fe400000006ff */
[----:B------:R-:W-:Y:S02]  /*3bf0*/  LEA R24, R30, UR7, 0x4 ;  /* 0x000000071e187c11 */ /* 0x000fe4000f8e20ff */
[----:B--2---:R-:W2:Y:S02]  /*3c00*/  SYNCS.PHASECHK.TRANS64.TRYWAIT P0, [R0+URZ+0xc0], R3 ;  /* 0x0000c003000075a7 */ /* 0x004ea400080011ff */
[----:B--2---:R-:W-:Y:S05]  /*3c10*/  @!P0 BRA `(.L_x_69) ;  /* 0x0000007c001c8947 */ /* 0x004fea0003800000 */
.L_x_158:
[----:B------:R-:W-:Y:S01]  /*3c20*/  ISETP.GE.AND P0, PT, R72, 0x1, PT ;  /* 0x000000014800780c */ /* 0x000fe20003f06270 */
[----:B------:R-:W3:Y:S01]  /*3c30*/  LDS.128 R24, [R24+0x130] ;  /* 0x0001300018187984 */ /* 0x000ee20000000c00 */
[----:B--2---:R-:W-:Y:S01]  /*3c40*/  VIADD R0, R0, 0xd0 ;  /* 0x000000d000007836 */ /* 0x004fe20000000000 */
[----:B------:R-:W-:Y:S01]  /*3c50*/  @!PT LDS RZ, [RZ] ;  /* 0x00000000fffff984 */ /* 0x000fe20000000800 */
[----:B------:R-:W-:Y:S01]  /*3c60*/  @!PT LDS RZ, [RZ] ;  /* 0x00000000fffff984 */ /* 0x000fe20000000800 */
[----:B------:R-:W-:Y:S01]  /*3c70*/  @!PT LDS RZ, [RZ] ;  /* 0x00000000fffff984 */ /* 0x000fe20000000800 */
[----:B------:R-:W-:Y:S01]  /*3c80*/  @!PT LDS RZ, [RZ] ;  /* 0x00000000fffff984 */ /* 0x000fe20000000800 */
[----:B------:R2:W-:Y:S06]  /*3c90*/  MEMBAR.ALL.CTA ;  /* 0x0000000000007992 */ /* 0x0005ec0000008000 */
[----:B--2---:R-:W2:Y:S01]  /*3ca0*/  FENCE.VIEW.ASYNC.S ;  /* 0x00000000000073c6 */ /* 0x004ea20000000000 */
[----:B------:R-:W-:Y:S04]  /*3cb0*/  PRMT R0, RZ, 0x654, R0 ;  /* 0x00000654ff007816 */ /* 0x000fe80000000000 */
[----:B--2---:R2:W-:Y:S01]  /*3cc0*/  SYNCS.ARRIVE.TRANS64.RED.A1T0 RZ, [R0+URZ], RZ ;  /* 0x000000ff00ff79a7 */ /* 0x0045e200081004ff */
[----:B---3--:R-:W-:Y:S11]  /*3cd0*/  LOP3.LUT P3, RZ, R26, 0x1, RZ, 0xc0, !PT ;  /* 0x000000011aff7812 */ /* 0x008ff6000786c0ff */
[----:B------:R-:W-:Y:S02]  /*3ce0*/  @!UPT UIADD3 URZ, UPT, UPT, URZ, URZ, URZ ;  /* 0x000000fffffff290 */ /* 0x000fe4000fffe0ff */
[----:B------:R-:W-:Y:S02]  /*3cf0*/  @P3 MOV R13, R24 ;  /* 0x00000018000d3202 */ /* 0x000fe40000000f00 */
[----:B------:R-:W-:Y:S01]  /*3d00*/  @P3 LOP3.LUT R8, R25, 0xffff, RZ, 0xc0, !PT ;  /* 0x0000ffff19083812 */ /* 0x000fe200078ec0ff */
[----:B--2---:R-:W-:Y:S06]  /*3d10*/  @!P0 BRA `(.L_x_70) ;  /* 0x0000000000a48947 */ /* 0x004fec0003800000 */
[----:B-1----:R-:W-:Y:S01]  /*3d20*/  IMAD.HI.U32 R35, R22, R7, RZ ;  /* 0x0000000716237227 */ /* 0x002fe200078e00ff */
[----:B------:R-:W-:Y:S02]  /*3d30*/  ISETP.NE.AND P0, PT, R6, 0x1, PT ;  /* 0x000000010600780c */ /* 0x000fe40003f05270 */
[----:B------:R-:W-:Y:S01]  /*3d40*/  ISETP.NE.AND P2, PT, R72, 0x1, PT ;  /* 0x000000014800780c */ /* 0x000fe20003f45270 */
[----:B----4-:R-:W-:Y:S01]  /*3d50*/  IMAD.HI.U32 R34, R19, R16, RZ ;  /* 0x0000001013227227 */ /* 0x010fe200078e00ff */
[----:B------:R-:W-:Y:S02]  /*3d60*/  SHF.R.U32.HI R35, RZ, R18, R35 ;  /* 0x00000012ff237219 */ /* 0x000fe40000011623 */
[----:B------:R-:W-:Y:S01]  /*3d70*/  ISETP.NE.AND P4, PT, R2, 0x1, PT ;  /* 0x000000010200780c */ /* 0x000fe20003f85270 */
[----:B------:R-:W-:Y:S01]  /*3d80*/  IMAD.HI.U32 R36, R13, R16, RZ ;  /* 0x000000100d247227 */ /* 0x000fe200078e00ff */
[----:B------:R-:W-:Y:S02]  /*3d90*/  SHF.R.U32.HI R34, RZ, R17, R34 ;  /* 0x00000011ff227219 */ /* 0x000fe40000011622 */
[----:B------:R-:W-:Y:S01]  /*3da0*/  SEL R3, R22, R35, !P0 ;  /* 0x0000002316037207 */ /* 0x000fe20004000000 */
[C---:B------:R-:W-:Y:S01]  /*3db0*/  IMAD.HI.U32 R35, R8.reuse, R7, RZ ;  /* 0x0000000708237227 */ /* 0x040fe200078e00ff */
[----:B------:R-:W-:Y:S02]  /*3dc0*/  SEL R11, R19, R34, !P4 ;  /* 0x00000022130b7207 */ /* 0x000fe40006000000 */
[----:B------:R-:W-:Y:S01]  /*3dd0*/  SHF.R.U32.HI R36, RZ, R17, R36 ;  /* 0x00000011ff247219 */ /* 0x000fe20000011624 */
[----:B------:R-:W-:Y:S01]  /*3de0*/  IMAD.HI.U32 R38, R3, R4, RZ ;  /* 0x0000000403267227 */ /* 0x000fe200078e00ff */
[----:B------:R-:W-:Y:S03]  /*3df0*/  SHF.R.U32.HI R35, RZ, R18, R35 ;  /* 0x00000012ff237219 */ /* 0x000fe60000011623 */
[----:B------:R-:W-:Y:S01]  /*3e00*/  IMAD.HI.U32 R34, R11, R4, RZ ;  /* 0x000000040b227227 */ /* 0x000fe200078e00ff */
[----:B------:R-:W-:Y:S02]  /*3e10*/  @P2 SHF.R.U32.HI R3, RZ, R5, R38 ;  /* 0x00000005ff032219 */ /* 0x000fe40000011626 */
[----:B------:R-:W-:Y:S02]  /*3e20*/  SEL R9, R8, R35, !P0 ;  /* 0x0000002308097207 */ /* 0x000fe40004000000 */
[----:B------:R-:W-:Y:S01]  /*3e30*/  @P2 SHF.R.U32.HI R11, RZ, R5, R34 ;  /* 0x00000005ff0b2219 */ /* 0x000fe20000011622 */
[C---:B------:R-:W-:Y:S01]  /*3e40*/  IMAD R10, R72.reuse, R3, RZ ;  /* 0x00000003480a7224 */ /* 0x040fe200078e02ff */
[----:B------:R-:W-:Y:S01]  /*3e50*/  SEL R3, R13, R36, !P4 ;  /* 0x000000240d037207 */ /* 0x000fe20006000000 */
[C---:B------:R-:W-:Y:S03]  /*3e60*/  IMAD.HI.U32 R14, R9.reuse, R4, RZ ;  /* 0x00000004090e7227 */ /* 0x040fe600078e00ff */
[----:B------:R-:W-:Y:S01]  /*3e70*/  ISETP.GE.AND P0, PT, R9, R10, PT ;  /* 0x0000000a0900720c */ /* 0x000fe20003f06270 */
[C---:B------:R-:W-:Y:S01]  /*3e80*/  IMAD R12, R72.reuse, R11, RZ ;  /* 0x0000000b480c7224 */ /* 0x040fe200078e02ff */
[-C--:B------:R-:W-:Y:S04]  /*3e90*/  SHF.R.U32.HI R14, RZ, R5.reuse, R14 ;  /* 0x00000005ff0e7219 */ /* 0x080fe8000001160e */
[----:B------:R-:W-:Y:S02]  /*3ea0*/  ISETP.GE.OR P0, PT, R3, R12, P0 ;  /* 0x0000000c0300720c */ /* 0x000fe40000706670 */
[----:B------:R-:W-:Y:S05]  /*3eb0*/  SEL R15, R9, R14, !P2 ;  /* 0x0000000e090f7207 */ /* 0x000fea0005000000 */
[----:B------:R-:W-:Y:S04]  /*3ec0*/  IMAD.MOV R14, RZ, RZ, -R15 ;  /* 0x000000ffff0e7224 */ /* 0x000fe800078e0a0f */
[----:B------:R-:W-:Y:S02]  /*3ed0*/  IMAD R14, R72, R14, R9 ;  /* 0x0000000e480e7224 */ /* 0x000fe400078e0209 */
[C---:B------:R-:W-:Y:S05]  /*3ee0*/  @!P0 IMAD.HI.U32 R10, R3.reuse, R4, RZ ;  /* 0x00000004030a8227 */ /* 0x040fea00078e00ff */
[----:B------:R-:W-:Y:S04]  /*3ef0*/  @!P0 SHF.R.U32.HI R10, RZ, R5, R10 ;  /* 0x00000005ff0a8219 */ /* 0x000fe8000001160a */
[----:B------:R-:W-:Y:S01]  /*3f00*/  @!P0 SEL R0, R3, R10, !P2 ;  /* 0x0000000a03008207 */ /* 0x000fe20005000000 */
[----:B------:R-:W-:Y:S03]  /*3f10*/  IMAD.MOV R10, RZ, RZ, -R3 ;  /* 0x000000ffff0a7224 */ /* 0x000fe600078e0a03 */
[----:B------:R-:W-:Y:S01]  /*3f20*/  @!P0 IADD3 R15, PT, PT, R15, -R0, RZ ;  /* 0x800000000f0f8210 */ /* 0x000fe20007ffe0ff */
[----:B------:R-:W-:Y:S01]  /*3f30*/  @!P0 IMAD R0, R11, R14, R0 ;  /* 0x0000000e0b008224 */ /* 0x000fe200078e0200 */
[----:B------:R-:W-:Y:S01]  /*3f40*/  IADD3 R11, PT, PT, -R9, RZ, RZ ;  /* 0x000000ff090b7210 */ /* 0x000fe20007ffe1ff */
[----:B------:R-:W-:Y:S02]  /*3f50*/  IMAD R13, R2, R10, R13 ;  /* 0x0000000a020d7224 */ /* 0x000fe400078e020d */
[----:B------:R-:W-:Y:S02]  /*3f60*/  @!P0 IMAD R9, R15, R72, R3 ;  /* 0x000000480f098224 */ /* 0x000fe400078e0203 */
[----:B------:R-:W-:Y:S02]  /*3f70*/  @!P0 IMAD.MOV.U32 R3, RZ, RZ, R0 ;  /* 0x000000ffff038224 */ /* 0x000fe400078e0000 */
[----:B------:R-:W-:Y:S02]  /*3f80*/  IMAD R8, R6, R11, R8 ;  /* 0x0000000b06087224 */ /* 0x000fe400078e0208 */
[----:B------:R-:W-:Y:S02]  /*3f90*/  IMAD R13, R3, R2, R13 ;  /* 0x00000002030d7224 */ /* 0x000fe400078e020d */
[----:B------:R-:W-:Y:S02]  /*3fa0*/  IMAD R8, R9, R6, R8 ;  /* 0x0000000609087224 */ /* 0x000fe400078e0208 */
.L_x_70:
[----:B------:R-:W-:Y:S05]  /*3fb0*/  BRA.U UP1, `(.L_x_71) ;  /* 0x0000000101107547 */ /* 0x000fea000b800000 */
[----:B------:R-:W-:Y:S04]  /*3fc0*/  MOV R0, UR6 ;  /* 0x0000000600007c02 */ /* 0x000fe80008000f00 */
[----:B------:R-:W-:Y:S04]  /*3fd0*/  SHF.L.U32 R3, R0, 0x1f, RZ ;  /* 0x0000001f00037819 */ /* 0x000fe800000006ff */
[----:B------:R-:W2:Y:S02]  /*3fe0*/  SYNCS.PHASECHK.TRANS64.TRYWAIT P0, [UR7+0xb8], R3 ;  /* 0x0000b803ff0075a7 */ /* 0x000ea40008001107 */
[----:B--2---:R-:W-:Y:S05]  /*3ff0*/  @!P0 BRA `(.L_x_72) ;  /* 0x0000007800388947 */ /* 0x004fea0003800000 */
.L_x_71:
[----:B------:R-:W-:Y:S02]  /*4000*/  R2UR UR35, R21 ;  /* 0x00000000152372ca */ /* 0x000fe400000e0000 */
[----:B------:R-:W-:Y:S02]  /*4010*/  R2UR UR34, R20 ;  /* 0x00000000142272ca */ /* 0x000fe400000e0000 */
[----:B------:R-:W-:Y:S02]  /*4020*/  ISETP.NE.U32.AND P2, PT, RZ, UR4, PT ;  /* 0x00000004ff007c0c */ /* 0x000fe4000bf45070 */
[----:B------:R-:W-:Y:S02]  /*4030*/  SHF.L.U32 R12, R31, 0x1f, RZ ;  /* 0x0000001f1f0c7819 */ /* 0x000fe400000006ff */
[----:B------:R-:W-:Y:S05]  /*4040*/  ISETP.NE.AND.EX P2, PT, RZ, UR5, PT, P2 ;  /* 0x00000005ff007c0c */ /* 0x000fea000bf45320 */
[----:B------:R-:W-:Y:S02]  /*4050*/  USHF.L.U32 UR35, UR35, 0x7, URZ ;  /* 0x0000000723237899 */ /* 0x000fe400080006ff */
[----:B------:R-:W-:Y:S01]  /*4060*/  USHF.L.U32 UR34, UR34, 0x8, URZ ;  /* 0x0000000822227899 */ /* 0x000fe200080006ff */
[----:B------:R-:W-:Y:S11]  /*4070*/  BRA.U !UP3, `(.L_x_73) ;  /* 0x000000010b347547 */ /* 0x000ff6000b800000 */
[----:B------:R-:W-:Y:S01]  /*4080*/  UPLOP3.LUT UP0, UPT, UPT, UPT, UP2, 0x80, 0x8 ;  /* 0x000000000008789c */ /* 0x000fe20003f0f020 */
[----:B--2---:R-:W-:Y:S02]  /*4090*/  HFMA2 R0, -RZ, RZ, 0, 5.9604644775390625e-08 ;  /* 0x00000001ff007431 */ /* 0x004fe400000001ff */
[----:B------:R-:W-:Y:S03]  /*40a0*/  IMAD.MOV.U32 R171, RZ, RZ, 0x1 ;  /* 0x00000001ffab7424 */ /* 0x000fe600078e00ff */
[----:B------:R-:W-:Y:S05]  /*40b0*/  PLOP3.LUT P0, PT, PT, PT, UP0, 0x80, 0x8 ;  /* 0x000000000008781c */ /* 0x000fea0003f0f008 */
[----:B------:R-:W2:Y:S01]  /*40c0*/  @UP0 LDCU.64 UR10, c[0x0][0x888] ;  /* 0x00011100ff0a07ac */ /* 0x000ea20008000a00 */
[----:B------:R-:W-:Y:S07]  /*40d0*/  @UP0 UIMAD UR8, UR36, UR4, URZ ;  /* 0x00000004240802a4 */ /* 0x000fee000f8e02ff */
[----:B------:R-:W-:Y:S01]  /*40e0*/  @!P0 PRMT R171, R0, 0x7610, R171 ;  /* 0x0000761000ab8816 */ /* 0x000fe200000000ab */
[----:B--2---:R-:W-:Y:S03]  /*40f0*/  @UP0 UIMAD.WIDE UR10, UR8, 0x4, UR10 ;  /* 0x00000004080a08a5 */ /* 0x004fe6000f8e020a */
[----:B------:R-:W2:Y:S03]  /*4100*/  @!UP0 LDCU UR8, c[0x0][0x880] ;  /* 0x00011000ff0887ac */ /* 0x000ea60008000800 */
[----:B------:R-:W-:Y:S01]  /*4110*/  IMAD.U32 R10, RZ, RZ, UR10 ;  /* 0x0000000aff0a7e24 */ /* 0x000fe2000f8e00ff */
[----:B------:R-:W-:Y:S05]  /*4120*/  MOV R11, UR11 ;  /* 0x0000000b000b7c02 */ /* 0x000fea0008000f00 */
[----:B-----5:R3:W5:Y:S02]  /*4130*/  @P0 LDG.E R81, desc[UR46][R10.64] ;  /* 0x0000002e0a510981 */ /* 0x020764000c1e1900 */
[----:B--23--:R-:W-:Y:S07]  /*4140*/  @!P0 IMAD.U32 R81, RZ, RZ, UR8 ;  /* 0x00000008ff518e24 */ /* 0x00cfee000f8e00ff */
.L_x_73:
[----:B-----5:R-:W-:Y:S01]  /*4150*/  @!P2 FSETP.EQ.AND P0, PT, R81, RZ, PT ;  /* 0x000000ff5100a20b */ /* 0x020fe20003f02000 */
[----:B------:R-:W-:Y:S01]  /*4160*/  @!UPT UIADD3 URZ, UPT, UPT, URZ, URZ, URZ ;  /* 0x000000fffffff290 */ /* 0x000fe2000fffe0ff */
[----:B------:R-:W-:Y:S11]  /*4170*/  @!P2 BRA `(.L_x_74) ;  /* 0x000000000014a947 */ /* 0x000ff60003800000 */
[----:B------:R-:W-:Y:S02]  /*4180*/  LOP3.LUT P2, RZ, R171, 0xff, RZ, 0xc0, !PT ;  /* 0x000000ffabff7812 */ /* 0x000fe4000784c0ff */
[----:B------:R-:W-:Y:S04]  /*4190*/  PLOP3.LUT P0, PT, PT, PT, UP0, 0x80, 0x8 ;  /* 0x000000000008781c */ /* 0x000fe80003f0f008 */
[----:B------:R-:W-:Y:S07]  /*41a0*/  PLOP3.LUT P0, PT, P0, PT, PT, 0x8, 0x80 ;  /* 0x000000000080781c */ /* 0x000fee000070e170 */
[----:B------:R-:W-:Y:S11]  /*41b0*/  @P2 FSETP.EQ.AND P0, PT, R81, RZ, PT ;  /* 0x000000ff5100220b */ /* 0x000ff60003f02000 */
[----:B------:R-:W-:Y:S02]  /*41c0*/  @!UPT UIADD3 URZ, UPT, UPT, URZ, URZ, URZ ;  /* 0x000000fffffff290 */ /* 0x000fe4000fffe0ff */
.L_x_74:
[----:B------:R-:W3:Y:S01]  /*41d0*/  SYNCS.PHASECHK.TRANS64.TRYWAIT P2, [UR7+0x90], R12 ;  /* 0x0000900cff0075a7 */ /* 0x000ee20008041107 */
[----:B------:R-:W-:Y:S04]  /*41e0*/  ELECT P4, URZ, PT ;  /* 0x0000000000ff782f */ /* 0x000fe80003880000 */
[----:B------:R-:W-:Y:S11]  /*41f0*/  PLOP3.LUT P4, PT, P0, P4, PT, 0xf2, 0x2f ;  /* 0x00000000002f781c */ /* 0x000ff60000789e72 */
[----:B------:R-:W-:Y:S02]  /*4200*/  @!UPT UIADD3 URZ, UPT, UPT, URZ, URZ, URZ ;  /* 0x000000fffffff290 */ /* 0x000fe4000fffe0ff */
[----:B-1----:R-:W-:Y:S05]  /*4210*/  @!P4 IADD3 R9, P0, PT, R32, 0x580, RZ ;  /* 0x000005802009c810 */ /* 0x002fea0007f1e0ff */
[----:B--2---:R-:W-:Y:S01]  /*4220*/  @!P4 IMAD.X R0, RZ, RZ, R33, P0 ;  /* 0x000000ffff00c224 */ /* 0x004fe200000e0621 */
[----:B---3--:R-:W-:Y:S07]  /*4230*/  @!P2 BRA `(.L_x_75) ;  /* 0x0000007400c0a947 */ /* 0x008fee0003800000 */
.L_x_161:
[----:B------:R-:W-:Y:S01]  /*4240*/  @!P4 R2UR UR8, R0 ;  /* 0x000000000008c2ca */ /* 0x000fe200000e0000 */
[----:B------:R-:W-:Y:S01]  /*4250*/  VOTEU.ALL UP1, P4 ;  /* 0x0000000000ff7886 */ /* 0x000fe20002020000 */
[----:B------:R-:W-:Y:S01]  /*4260*/  @!P4 R2UR UR9, R9 ;  /* 0x000000000909c2ca */ /* 0x000fe200000e0000 */
[----:B------:R-:W-:Y:S01]  /*4270*/  @!P4 IMAD.MOV.U32 R0, RZ, RZ, 0x2000 ;  /* 0x00002000ff00c424 */ /* 0x000fe200078e00ff */
[----:B------:R-:W-:Y:S01]  /*4280*/  UMOV UR10, 0x0 ;  /* 0x00000000000a7882 */ /* 0x000fe20000000000 */
[----:B------:R-:W-:Y:S01]  /*4290*/  UMOV UR11, 0x10000000 ;  /* 0x10000000000b7882 */ /* 0x000fe20000000000 */
[----:B------:R-:W-:Y:S01]  /*42a0*/  @!UP1 UIADD3 UR32, UPT, UPT, UR7, 0x200, URZ ;  /* 0x0000020007209890 */ /* 0x000fe2000fffe0ff */
[----:B------:R-:W-:Y:S01]  /*42b0*/  @!P4 IADD3 R9, P0, PT, R32, 0x580, RZ ;  /* 0x000005802009c810 */ /* 0x000fe20007f1e0ff */
[----:B------:R-:W-:Y:S05]  /*42c0*/  VOTEU.ALL UP1, P4 ;  /* 0x0000000000ff7886 */ /* 0x000fea0002020000 */
[----:B------:R-:W-:Y:S01]  /*42d0*/  IMAD.U32 R11, RZ, RZ, UR8 ;  /* 0x00000008ff0b7e24 */ /* 0x000fe2000f8e00ff */
[----:B------:R-:W-:Y:S01]  /*42e0*/  UPRMT UR8, UR37, 0x654, UR33 ;  /* 0x0000065425087896 */ /* 0x000fe20008000021 */
[----:B------:R-:W-:Y:S03]  /*42f0*/  IMAD.U32 R10, RZ, RZ, UR9 ;  /* 0x00000009ff0a7e24 */ /* 0x000fe6000f8e00ff */
[----:B------:R-:W-:Y:S02]  /*4300*/  @!P4 R2UR UR15, R11 ;  /* 0x000000000b0fc2ca */ /* 0x000fe400000e0000 */
[----:B------:R-:W-:Y:S11]  /*4310*/  @!P4 R2UR UR14, R10 ;  /* 0x000000000a0ec2ca */ /* 0x000ff600000e0000 */
[----:B------:R-:W-:Y:S02]  /*4320*/  @!UPT UIADD3 URZ, UPT, UPT, URZ, URZ, URZ ;  /* 0x000000fffffff290 */ /* 0x000fe4000fffe0ff */
[----:B------:R2:W-:Y:S01]  /*4330*/  @!UP1 UTMALDG.3D [UR32], [UR14], desc[UR10] ;  /* 0x00000a200e0095b4 */ /* 0x0005e20008011000 */
[----:B------:R3:W-:Y:S01]  /*4340*/  @!P4 SYNCS.ARRIVE.TRANS64.RED.A0TR RZ, [UR7+0x70], R0 ;  /* 0x00007000ffffc9a7 */ /* 0x0007e20008300407 */
[----:B------:R-:W-:Y:S01]  /*4350*/  SYNCS.ARRIVE.TRANS64.RED.A1T0 RZ, [UR8], RZ ;  /* 0x000000ffffff79a7 */ /* 0x000fe20008100408 */
[----:B---3--:R-:W-:Y:S01]  /*4360*/  @!P4 IMAD.X R0, RZ, RZ, R33, P0 ;  /* 0x000000ffff00c224 */ /* 0x008fe200000e0621 */
[----:B------:R-:W3:Y:S02]  /*4370*/  SYNCS.PHASECHK.TRANS64.TRYWAIT P2, [UR7+0x98], R12 ;  /* 0x0000980cff0075a7 */ /* 0x000ee40008041107 */
[----:B--23--:R-:W-:Y:S05]  /*4380*/  @!P2 BRA `(.L_x_76) ;  /* 0x000000740084a947 */ /* 0x00cfea0003800000 */
.L_x_163:
        /* <DEDUP_REMOVED lines=8> */
[----:B------:R-:W-:Y:S01]  /*4410*/  @!UP1 UIADD3 UR24, UPT, UPT, UR7, 0x2200, URZ ;  /* 0x0000220007189890 */ /* 0x000fe2000fffe0ff */
[----:B------:R-:W-:Y:S01]  /*4420*/  VOTEU.ALL UP1, P4 ;  /* 0x0000000000ff7886 */ /* 0x000fe20002020000 */
[----:B------:R-:W-:Y:S01]  /*4430*/  UMOV UR27, UR35 ;  /* 0x00000023001b7c82 */ /* 0x000fe20008000000 */
[----:B------:R-:W-:Y:S02]  /*4440*/  UMOV UR28, UR36 ;  /* 0x00000024001c7c82 */ /* 0x000fe40008000000 */
[----:B------:R-:W-:Y:S01]  /*4450*/  IMAD.U32 R11, RZ, RZ, UR8 ;  /* 0x00000008ff0b7e24 */ /* 0x000fe2000f8e00ff */
[----:B------:R-:W-:Y:S01]  /*4460*/  UPRMT UR8, UR37, 0x654, UR25 ;  /* 0x0000065425087896 */ /* 0x000fe20008000019 */
[----:B------:R-:W-:Y:S02]  /*4470*/  IMAD.U32 R10, RZ, RZ, UR9 ;  /* 0x00000009ff0a7e24 */ /* 0x000fe4000f8e00ff */
[----:B------:R-:W-:Y:S01]  /*4480*/  @!P4 IMAD.X R20, RZ, RZ, R33, P0 ;  /* 0x000000ffff14c224 */ /* 0x000fe200000e0621 */
[----:B------:R-:W-:Y:S02]  /*4490*/  @!P4 R2UR UR15, R11 ;  /* 0x000000000b0fc2ca */ /* 0x000fe400000e0000 */
[----:B------:R-:W-:Y:S11]  /*44a0*/  @!P4 R2UR UR14, R10 ;  /* 0x000000000a0ec2ca */ /* 0x000ff600000e0000 */
[----:B------:R-:W-:Y:S02]  /*44b0*/  @!UPT UIADD3 URZ, UPT, UPT, URZ, URZ, URZ ;  /* 0x000000fffffff290 */ /* 0x000fe4000fffe0ff */
[----:B------:R2:W-:Y:S01]  /*44c0*/  @!UP1 UTMALDG.3D [UR24], [UR14], desc[UR10] ;  /* 0x00000a180e0095b4 */ /* 0x0005e20008011000 */
[----:B------:R2:W-:Y:S01]  /*44d0*/  @!P4 SYNCS.ARRIVE.TRANS64.RED.A0TR RZ, [UR7+0x78], R0 ;  /* 0x00007800ffffc9a7 */ /* 0x0005e20008300407 */
[----:B------:R-:W-:Y:S01]  /*44e0*/  SYNCS.ARRIVE.TRANS64.RED.A1T0 RZ, [UR8], RZ ;  /* 0x000000ffffff79a7 */ /* 0x000fe20008100408 */
[----:B------:R-:W3:Y:S02]  /*44f0*/  SYNCS.PHASECHK.TRANS64.TRYWAIT P2, [UR7+0xa0], R12 ;  /* 0x0000a00cff0075a7 */ /* 0x000ee40008041107 */
[----:B--23--:R-:W-:Y:S05]  /*4500*/  @!P2 BRA `(.L_x_77) ;  /* 0x00000074003ca947 */ /* 0x00cfea0003800000 */
.L_x_165:
[----:B------:R-:W2:Y:S01]  /*4510*/  LDC.64 R14, c[0x0][0xb10] ;  /* 0x0002c400ff0e7b82 */ /* 0x000ea20000000a00 */
[----:B------:R-:W-:Y:S01]  /*4520*/  @!P4 R2UR UR8, R20 ;  /* 0x000000001408c2ca */ /* 0x000fe200000e0000 */
[----:B------:R-:W-:Y:S01]  /*4530*/  VOTEU.ALL UP1, P4 ;  /* 0x0000000000ff7886 */ /* 0x000fe20002020000 */
[----:B------:R-:W-:Y:S01]  /*4540*/  @!P4 R2UR UR9, R21 ;  /* 0x000000001509c2ca */ /* 0x000fe200000e0000 */
[----:B------:R-:W-:Y:S01]  /*4550*/  UMOV UR10, 0x0 ;  /* 0x00000000000a7882 */ /* 0x000fe20000000000 */
[----:B------:R-:W-:Y:S03]  /*4560*/  UMOV UR11, 0x10000000 ;  /* 0x10000000000b7882 */ /* 0x000fe60000000000 */
[----:B------:R-:W3:Y:S01]  /*4570*/  LDC.64 R10, c[0x0][0xb18] ;  /* 0x0002c600ff0a7b82 */ /* 0x000ee20000000a00 */
[----:B------:R-:W-:Y:S01]  /*4580*/  @!UP1 UIADD3 UR18, UPT, UPT, UR34, 0x80, URZ ;  /* 0x0000008022129890 */ /* 0x000fe2000fffe0ff */
[----:B------:R-:W-:Y:S01]  /*4590*/  @P3 SHF.R.U32.HI R28, RZ, 0x10, R25 ;  /* 0x00000010ff1c3819 */ /* 0x000fe20000011619 */
[----:B------:R-:W-:Y:S01]  /*45a0*/  @!UP1 UIADD3 UR16, UPT, UPT, UR7, 0x4200, URZ ;  /* 0x0000420007109890 */ /* 0x000fe2000fffe0ff */
[----:B------:R-:W-:Y:S01]  /*45b0*/  VIADD R30, R30, 0x1 ;  /* 0x000000011e1e7836 */ /* 0x000fe20000000000 */
[----:B------:R-:W-:Y:S03]  /*45c0*/  VOTEU.ALL UP1, P4 ;  /* 0x0000000000ff7886 */ /* 0x000fe60002020000 */
[----:B------:R-:W5:Y:S01]  /*45d0*/  @!P1 LDC R0, c[0x0][0xb20] ;  /* 0x0002c800ff009b82 */ /* 0x000f620000000800 */
[----:B------:R-:W-:Y:S01]  /*45e0*/  UMOV UR19, UR35 ;  /* 0x0000002300137c82 */ /* 0x000fe20008000000 */
[----:B------:R-:W-:Y:S01]  /*45f0*/  IMAD.U32 R21, RZ, RZ, UR8 ;  /* 0x00000008ff157e24 */ /* 0x000fe2000f8e00ff */
[----:B------:R-:W-:Y:S05]  /*4600*/  UMOV UR20, UR36 ;  /* 0x0000002400147c82 */ /* 0x000fea0008000000 */
[----:B-1----:R-:W1:Y:S01]  /*4610*/  @!P1 LDC R3, c[0x0][0xb0c] ;  /* 0x0002c300ff039b82 */ /* 0x002e620000000800 */
[----:B------:R-:W-:Y:S01]  /*4620*/  IMAD.U32 R20, RZ, RZ, UR9 ;  /* 0x00000009ff147e24 */ /* 0x000fe2000f8e00ff */
[----:B------:R-:W-:Y:S01]  /*4630*/  UPRMT UR8, UR37, 0x654, UR17 ;  /* 0x0000065425087896 */ /* 0x000fe20008000011 */
[----:B------:R-:W-:Y:S03]  /*4640*/  @!P4 R2UR UR15, R21 ;  /* 0x00000000150fc2ca */ /* 0x000fe600000e0000 */
[----:B------:R-:W-:Y:S01]  /*4650*/  @!P4 R2UR UR14, R20 ;  /* 0x00000000140ec2ca */ /* 0x000fe200000e0000 */
[----:B------:R-:W-:Y:S11]  /*4660*/  @!P4 IMAD.MOV.U32 R20, RZ, RZ, 0x2000 ;  /* 0x00002000ff14c424 */ /* 0x000ff600078e00ff */
[----:B------:R-:W-:Y:S01]  /*4670*/  @!UPT UIADD3 URZ, UPT, UPT, URZ, URZ, URZ ;  /* 0x000000fffffff290 */ /* 0x000fe2000fffe0ff */
[----:B------:R1:W-:Y:S01]  /*4680*/  @!UP1 UTMALDG.3D [UR16], [UR14], desc[UR10] ;  /* 0x00000a100e0095b4 */ /* 0x0003e20008011000 */
[----:B------:R1:W-:Y:S02]  /*4690*/  @!P4 SYNCS.ARRIVE.TRANS64.RED.A0TR RZ, [UR7+0x80], R20 ;  /* 0x00008014ffffc9a7 */ /* 0x0003e40008300407 */
[----:B-1----:R-:W-:Y:S01]  /*46a0*/  @!P1 ISETP.NE.AND P2, PT, R3, 0x1, PT ;  /* 0x000000010300980c */ /* 0x002fe20003f45270 */
[C---:B--2---:R-:W-:Y:S01]  /*46b0*/  @!P1 IMAD.HI.U32 R14, R13.reuse, R14, RZ ;  /* 0x0000000e0d0e9227 */ /* 0x044fe200078e00ff */
[----:B---3--:R-:W-:Y:S03]  /*46c0*/  @!P1 ISETP.NE.AND P0, PT, R10, 0x1, PT ;  /* 0x000000010a00980c */ /* 0x008fe60003f05270 */
[C---:B------:R-:W-:Y:S01]  /*46d0*/  @!P1 IMAD.HI.U32 R11, R8.reuse, R11, RZ ;  /* 0x0000000b080b9227 */ /* 0x040fe200078e00ff */
[----:B------:R-:W-:Y:S04]  /*46e0*/  @!P1 SHF.R.U32.HI R14, RZ, R15, R14 ;  /* 0x0000000fff0e9219 */ /* 0x000fe8000001160e */
[----:B-----5:R-:W-:Y:S01]  /*46f0*/  @!P1 SHF.R.U32.HI R9, RZ, R0, R11 ;  /* 0x00000000ff099219 */ /* 0x020fe2000001160b */
[----:B------:R-:W-:Y:S01]  /*4700*/  SYNCS.ARRIVE.TRANS64.RED.A1T0 RZ, [UR8], RZ ;  /* 0x000000ffffff79a7 */ /* 0x000fe20008100408 */
[----:B------:R-:W-:Y:S02]  /*4710*/  @!P1 SEL R14, R13, R14, !P2 ;  /* 0x0000000e0d0e9207 */ /* 0x000fe40005000000 */
[----:B------:R-:W-:Y:S01]  /*4720*/  @!P1 SEL R9, R8, R9, !P0 ;  /* 0x0000000908099207 */ /* 0x000fe20004000000 */
[----:B------:R-:W1:Y:S04]  /*4730*/  SYNCS.PHASECHK.TRANS64.TRYWAIT P5, [UR7+0xa8], R12 ;  /* 0x0000a80cff0075a7 */ /* 0x000e6800080a1107 */
[----:B------:R-:W-:Y:S02]  /*4740*/  @!P1 IMAD.IADD R0, R9, 0x1, -R14 ;  /* 0x0000000109009824 */ /* 0x000fe400078e0a0e */
[----:B------:R-:W-:Y:S02]  /*4750*/  @!P1 IMAD.IADD R9, R14, 0x1, -R9 ;  /* 0x000000010e099824 */ /* 0x000fe400078e0a09 */
[----:B------:R-:W-:Y:S02]  /*4760*/  @!P1 IMAD R13, R0, R3, R13 ;  /* 0x00000003000d9224 */ /* 0x000fe400078e020d */
[----:B------:R-:W-:Y:S01]  /*4770*/  @!P1 IMAD R8, R9, R10, R8 ;  /* 0x0000000a09089224 */ /* 0x000fe200078e0208 */
[----:B-1----:R-:W-:Y:S06]  /*4780*/  @!P5 BRA `(.L_x_78) ;  /* 0x0000007000b4d947 */ /* 0x002fec0003800000 */
.L_x_167:
[----:B-1----:R-:W-:Y:S01]  /*4790*/  @!P4 IADD3 R3, P0, PT, R32, 0x580, RZ ;  /* 0x000005802003c810 */ /* 0x002fe20007f1e0ff */
[----:B------:R-:W-:Y:S01]  /*47a0*/  VOTEU.ALL UP1, P4 ;  /* 0x0000000000ff7886 */ /* 0x000fe20002020000 */
[----:B------:R-:W-:Y:S01]  /*47b0*/  UMOV UR18, 0x0 ;  /* 0x0000000000127882 */ /* 0x000fe20000000000 */
[----:B------:R-:W-:Y:S01]  /*47c0*/  UMOV UR19, 0x10000000 ;  /* 0x1000000000137882 */ /* 0x000fe20000000000 */
[----:B------:R-:W-:Y:S01]  /*47d0*/  @!P4 R2UR UR9, R3 ;  /* 0x000000000309c2ca */ /* 0x000fe200000e0000 */
[----:B------:R-:W-:Y:S01]  /*47e0*/  @!P4 IMAD.X R0, RZ, RZ, R33, P0 ;  /* 0x000000ffff00c224 */ /* 0x000fe200000e0621 */
[----:B------:R-:W-:Y:S01]  /*47f0*/  @!UP1 UIADD3 UR10, UPT, UPT, UR34, 0xc0, URZ ;  /* 0x000000c0220a9890 */ /* 0x000fe2000fffe0ff */
[----:B------:R-:W-:Y:S01]  /*4800*/  ISETP.NE.AND P0, PT, R30, 0x2, PT ;  /* 0x000000021e00780c */ /* 0x000fe20003f05270 */
[----:B------:R-:W-:Y:S01]  /*4810*/  UMOV UR11, UR35 ;  /* 0x00000023000b7c82 */ /* 0x000fe20008000000 */
[----:B------:R-:W-:Y:S01]  /*4820*/  UMOV UR12, UR36 ;  /* 0x00000024000c7c82 */ /* 0x000fe20008000000 */
[----:B------:R-:W-:Y:S01]  /*4830*/  @!P4 R2UR UR8, R0 ;  /* 0x000000000008c2ca */ /* 0x000fe200000e0000 */
[----:B------:R-:W-:Y:S01]  /*4840*/  IMAD.IADD R20, R8, 0x1, R147 ;  /* 0x0000000108147824 */ /* 0x000fe200078e0293 */
[----:B------:R-:W-:Y:S01]  /*4850*/  @P3 R2UR UR36, R28 ;  /* 0x000000001c2432ca */ /* 0x000fe200000e0000 */
[----:B------:R-:W-:Y:S01]  /*4860*/  IMAD.IADD R21, R13, 0x1, R170 ;  /* 0x000000010d157824 */ /* 0x000fe200078e02aa */
[----:B------:R-:W-:Y:S02]  /*4870*/  SEL R0, RZ, 0x1, P0 ;  /* 0x00000001ff007807 */ /* 0x000fe40000000000 */
[----:B------:R-:W-:Y:S01]  /*4880*/  LOP3.LUT R31, R31, 0x1, RZ, 0x3c, !PT ;  /* 0x000000011f1f7812 */ /* 0x000fe200078e3cff */
[----:B------:R-:W-:Y:S01]  /*4890*/  IMAD.U32 R10, RZ, RZ, UR9 ;  /* 0x00000009ff0a7e24 */ /* 0x000fe2000f8e00ff */
[----:B------:R-:W-:Y:S01]  /*48a0*/  @!UP1 UIADD3 UR9, UPT, UPT, UR7, 0x88, URZ ;  /* 0x0000008807099890 */ /* 0x000fe2000fffe0ff */
[----:B------:R-:W-:Y:S02]  /*48b0*/  LOP3.LUT R29, R29, R0, RZ, 0x3c, !PT ;  /* 0x000000001d1d7212 */ /* 0x000fe400078e3cff */
[----:B------:R-:W-:Y:S02]  /*48c0*/  SEL R30, R30, RZ, P0 ;  /* 0x000000ff1e1e7207 */ /* 0x000fe40000000000 */
[----:B------:R-:W-:Y:S01]  /*48d0*/  IMAD.U32 R11, RZ, RZ, UR8 ;  /* 0x00000008ff0b7e24 */ /* 0x000fe2000f8e00ff */
[----:B------:R-:W-:Y:S01]  /*48e0*/  @!P4 R2UR UR14, R10 ;  /* 0x000000000a0ec2ca */ /* 0x000fe200000e0000 */
[----:B------:R-:W-:Y:S01]  /*48f0*/  @!UP1 UIADD3 UR8, UPT, UPT, UR7, 0x6200, URZ ;  /* 0x0000620007089890 */ /* 0x000fe2000fffe0ff */
[----:B------:R-:W-:Y:S02]  /*4900*/  VOTEU.ALL UP1, P4 ;  /* 0x0000000000ff7886 */ /* 0x000fe40002020000 */
[----:B------:R-:W-:Y:S11]  /*4910*/  @!P4 R2UR UR15, R11 ;  /* 0x000000000b0fc2ca */ /* 0x000ff600000e0000 */
[----:B------:R-:W-:Y:S02]  /*4920*/  @!UPT UIADD3 URZ, UPT, UPT, URZ, URZ, URZ ;  /* 0x000000fffffff290 */ /* 0x000fe4000fffe0ff */
[----:B------:R2:W-:Y:S01]  /*4930*/  @!UP1 UTMALDG.3D [UR8], [UR14], desc[UR18] ;  /* 0x000012080e0095b4 */ /* 0x0005e20008011000 */
[----:B------:R2:W-:Y:S01]  /*4940*/  @!P4 SYNCS.ARRIVE.TRANS64.RED.A0TR RZ, [UR7+0x88], R23 ;  /* 0x00008817ffffc9a7 */ /* 0x0005e20008300407 */
[----:B------:R-:W-:Y:S01]  /*4950*/  UPLOP3.LUT UP1, UPT, UPT, UPT, UPT, 0x80, 0x8 ;  /* 0x000000000008789c */ /* 0x000fe20003f2f070 */
[----:B------:R-:W-:Y:S01]  /*4960*/  SYNCS.ARRIVE.TRANS64.RED.A1T0 RZ, [UR13], RZ ;  /* 0x000000ffffff79a7 */ /* 0x000fe2000810040d */
[----:B------:R-:W-:Y:S09]  /*4970*/  @P3 BRA `(.L_x_79) ;  /* 0xfffffff000943947 */ /* 0x000ff2000383ffff */
[----:B------:R-:W-:-:S04]  /*4980*/  SHF.L.U32 R3, R31, 0x1f, RZ ;  /* 0x0000001f1f037819 */ /* 0x000fc800000006ff */
[----:B------:R-:W1:Y:S02]  /*4990*/  SYNCS.PHASECHK.TRANS64.TRYWAIT P0, [UR7+0x90], R3 ;  /* 0x00009003ff0075a7 */ /* 0x000e640008001107 */
[----:B-1----:R-:W-:Y:S05]  /*49a0*/  @!P0 BRA `(.L_x_80) ;  /* 0x0000007000448947 */ /* 0x002fea0003800000 */
.L_x_169:
[----:B------:R-:W3:Y:S02]  /*49b0*/  SYNCS.PHASECHK.TRANS64.TRYWAIT P0, [UR7+0x98], R3 ;  /* 0x00009803ff0075a7 */ /* 0x000ee40008001107 */
[----:B---3--:R-:W-:Y:S05]  /*49c0*/  @!P0 BRA `(.L_x_81) ;  /* 0x0000007000548947 */ /* 0x008fea0003800000 */
.L_x_171:
[----:B------:R-:W3:Y:S02]  /*49d0*/  SYNCS.PHASECHK.TRANS64.TRYWAIT P0, [UR7+0xa0], R3 ;  /* 0x0000a003ff0075a7 */ /* 0x000ee40008001107 */
[----:B---3--:R-:W-:Y:S05]  /*49e0*/  @!P0 BRA `(.L_x_82) ;  /* 0x0000007000648947 */ /* 0x008fea0003800000 */
.L_x_173:
[----:B-1----:R-:W-:-:S07]  /*49f0*/  MOV R0, UR7 ;  /* 0x0000000700007c02 */ /* 0x002fce0008000f00 */
.L_x_83:
[----:B-1----:R-:W-:-:S04]  /*4a00*/  SHF.L.U32 R3, R31, 0x1f, RZ ;  /* 0x0000001f1f037819 */ /* 0x002fc800000006ff */
[----:B------:R1:W3:Y:S03]  /*4a10*/  SYNCS.PHASECHK.TRANS64.TRYWAIT P0, [R0+URZ+0xa8], R3 ;  /* 0x0000a803000075a7 */ /* 0x0002e600080011ff */
[----:B---3--:R-:W-:Y:S05]  /*4a20*/  @!P0 NANOSLEEP.SYNCS 0x989680 ;  /* 0x009896800000895d */ /* 0x008fea0003900000 */
[----:B------:R-:W3:Y:S02]  /*4a30*/  @!P0 SYNCS.PHASECHK.TRANS64 P0, [R0+URZ+0xa8], R3 ;  /* 0x0000a803000085a7 */ /* 0x000ee400080010ff */
[----:B--23--:R-:W-:Y:S05]  /*4a40*/  @P0 EXIT ;  /* 0x000000000000094d */ /* 0x00cfea0003800000 */
[----:B------:R-:W-:Y:S05]  /*4a50*/  BRA `(.L_x_83) ;  /* 0xfffffffc00e87947 */ /* 0x000fea000383ffff */
.L_x_68:
[----:B------:R-:W-:-:S06]  /*4a60*/  UISETP.GE.AND UP1, UPT, UR8, 0x4, UPT ;  /* 0x000000040800788c */ /* 0x000fcc000bf26270 */
[----:B------:R-:W-:-:S13]  /*4a70*/  PLOP3.LUT P0, PT, PT, PT, UP1, 0x80, 0x8 ;  /* 0x000000000008781c */ /* 0x000fda0003f0f018 */
[----:B------:R-:W-:Y:S05]  /*4a80*/  @!P0 EXIT ;  /* 0x000000000000894d */ /* 0x000fea0003800000 */
[----:B------:R-:W-:Y:S01]  /*4a90*/  BAR.SYNC.DEFER_BLOCKING 0x6, 0xa0 ;  /* 0x0182800000007b1d */ /* 0x000fe20000010000 */
[C---:B------:R-:W-:Y:S01]  /*4aa0*/  IMAD.SHL.U32 R3, R185.reuse, 0x40, RZ ;  /* 0x00000040b9037824 */ /* 0x040fe200078e00ff */
[C---:B------:R-:W-:Y:S01]  /*4ab0*/  LOP3.LUT R189, R185.reuse, 0x60, RZ, 0xc0, !PT ;  /* 0x00000060b9bd7812 */ /* 0x040fe200078ec0ff */
[C---:B------:R-:W-:Y:S01]  /*4ac0*/  IMAD.SHL.U32 R172, R185.reuse, 0x8, RZ ;  /* 0x00000008b9ac7824 */ /* 0x040fe200078e00ff */
[C---:B------:R-:W-:Y:S01]  /*4ad0*/  LOP3.LUT R187, R185.reuse, 0x2, RZ, 0xc0, !PT ;  /* 0x00000002b9bb7812 */ /* 0x040fe200078ec0ff */
[----:B------:R-:W-:Y:S01]  /*4ae0*/  IMAD.U32 R79, R185, 0x10000, RZ ;  /* 0x00010000b94f7824 */ /* 0x000fe200078e00ff */
[----:B------:R-:W-:Y:S02]  /*4af0*/  UMOV UR49, 0x400 ;  /* 0x0000040000317882 */ /* 0x000fe40000000000 */
[----:B------:R-:W1:Y:S01]  /*4b00*/  LDC R177, c[0x0][0x370] ;  /* 0x0000dc00ffb17b82 */ /* 0x000e620000000800 */
[----:B------:R-:W-:Y:S01]  /*4b10*/  ULEA UR49, UR37, UR49, 0x18 ;  /* 0x0000003125317291 */ /* 0x000fe2000f8ec0ff */
[----:B------:R-:W-:Y:S01]  /*4b20*/  LOP3.LUT R5, R3, 0x180, RZ, 0xc0, !PT ;  /* 0x0000018003057812 */ /* 0x000fe200078ec0ff */
[----:B------:R-:W-:Y:S01]  /*4b30*/  HFMA2 R191, -RZ, RZ, 0, 0 ;  /* 0x00000000ffbf7431 */ /* 0x000fe200000001ff */
[----:B------:R-:W-:Y:S01]  /*4b40*/  LOP3.LUT R79, R79, 0x600000, RZ, 0xc0, !PT ;  /* 0x006000004f4f7812 */ /* 0x000fe200078ec0ff */
[----:B------:R-:W-:Y:S01]  /*4b50*/  UIADD3 UR4, UPT, UPT, UR49, 0x8200, URZ ;  /* 0x0000820031047890 */ /* 0x000fe2000fffe0ff */
[----:B------:R-:W-:Y:S01]  /*4b60*/  LOP3.LUT R172, R5, 0x30, R172, 0xf8, !PT ;  /* 0x0000003005ac7812 */ /* 0x000fe200078ef8ac */
[----:B------:R-:W-:Y:S01]  /*4b70*/  IMAD.MOV.U32 R76, RZ, RZ, RZ ;  /* 0x000000ffff4c7224 */ /* 0x000fe200078e00ff */
[----:B------:R-:W2:Y:S01]  /*4b80*/  LDC R74, c[0x0][0xb0c] ;  /* 0x0002c300ff4a7b82 */ /* 0x000ea20000000800 */
[----:B------:R-:W-:-:S02]  /*4b90*/  LOP3.LUT R185, R185, 0x4, RZ, 0xc0, !PT ;  /* 0x00000004b9b97812 */ /* 0x000fc400078ec0ff */
[----:B------:R-:W-:Y:S02]  /*4ba0*/  CS2R R182, SRZ ;  /* 0x0000000000b67805 */ /* 0x000fe4000001ff00 */
[----:B------:R-:W-:Y:S02]  /*4bb0*/  LOP3.LUT R172, R172, 0x1e40, R3, 0xf8, !PT ;  /* 0x00001e40acac7812 */ /* 0x000fe400078ef803 */
[----:B------:R-:W-:Y:S02]  /*4bc0*/  CS2R R180, SRZ ;  /* 0x0000000000b47805 */ /* 0x000fe4000001ff00 */
[----:B------:R-:W-:Y:S01]  /*4bd0*/  IADD3 R184, PT, PT, -R185, 0x2, RZ ;  /* 0x00000002b9b87810 */ /* 0x000fe20007ffe1ff */
[----:B------:R-:W-:Y:S01]  /*4be0*/  IMAD.MOV R176, RZ, RZ, -R187 ;  /* 0x000000ffffb07224 */ /* 0x000fe200078e0abb */
[----:B------:R-:W-:Y:S01]  /*4bf0*/  MOV R188, UR4 ;  /* 0x0000000400bc7c02 */ /* 0x000fe20008000f00 */
[----:B------:R-:W4:Y:S01]  /*4c00*/  LDC R174, c[0x0][0xb20] ;  /* 0x0002c800ffae7b82 */ /* 0x000f220000000800 */
[----:B------:R-:W3:Y:S01]  /*4c10*/  LDS R0, [UR49+0x150] ;  /* 0x00015031ff007984 */ /* 0x000ee20008000800 */
[----:B------:R-:W-:Y:S01]  /*4c20*/  VIADD R186, R172, UR49 ;  /* 0x00000031acba7c36 */ /* 0x000fe20008000000 */
[----:B------:R-:W1:Y:S01]  /*4c30*/  LDCU.64 UR52, c[0x0][0x348] ;  /* 0x00006900ff3477ac */ /* 0x000e620008000a00 */
[----:B------:R-:W-:-:S02]  /*4c40*/  IMAD.MOV R175, RZ, RZ, -R185 ;  /* 0x000000ffffaf7224 */ /* 0x000fc400078e0ab9 */
[----:B------:R-:W-:Y:S01]  /*4c50*/  VIADD R186, R186, 0x200 ;  /* 0x00000200baba7836 */ /* 0x000fe20000000000 */
[----:B------:R-:W1:Y:S01]  /*4c60*/  LDCU.64 UR38, c[0x0][0x888] ;  /* 0x00011100ff2677ac */ /* 0x000e620008000a00 */
[----:B------:R-:W1:Y:S01]  /*4c70*/  LDC R73, c[0x0][0xb30] ;  /* 0x0002cc00ff497b82 */ /* 0x000e620000000800 */
[----:B------:R-:W1:Y:S01]  /*4c80*/  LDCU.64 UR44, c[0x0][0x890] ;  /* 0x00011200ff2c77ac */ /* 0x000e620008000a00 */
[----:B------:R-:W-:-:S06]  /*4c90*/  UIADD3 UR48, UPT, UPT, UR49, 0x200, URZ ;  /* 0x0000020031307890 */ /* 0x000fcc000fffe0ff */
[----:B------:R-:W1:Y:S08]  /*4ca0*/  LDC.64 R168, c[0x0][0xb10] ;  /* 0x0002c400ffa87b82 */ /* 0x000e700000000a00 */
[----:B------:R-:W1:Y:S08]  /*4cb0*/  LDC.64 R70, c[0x0][0xb18] ;  /* 0x0002c600ff467b82 */ /* 0x000e700000000a00 */
[----:B------:R-:W1:Y:S08]  /*4cc0*/  LDC.64 R68, c[0x0][0xb28] ;  /* 0x0002ca00ff447b82 */ /* 0x000e700000000a00 */
[----:B------:R-:W1:Y:S01]  /*4cd0*/  LDC.64 R166, c[0x0][0x8b0] ;  /* 0x00022c00ffa67b82 */ /* 0x000e620000000a00 */
[----:B---3--:R-:W-:-:S07]  /*4ce0*/  IMAD.IADD R79, R0, 0x1, R79 ;  /* 0x00000001004f7824 */ /* 0x008fce00078e024f */
[----:B------:R-:W3:Y:S08]  /*4cf0*/  LDC.64 R164, c[0x0][0x8a8] ;  /* 0x00022a00ffa47b82 */ /* 0x000ef00000000a00 */
[----:B--2-4-:R-:W1:Y:S02]  /*4d00*/  LDC R178, c[0x0][0x374] ;  /* 0x0000dd00ffb27b82 */ /* 0x014e640000000800 */
.L_x_128:
[C---:B------:R-:W-:Y:S02]  /*4d10*/  LEA R0, R191.reuse, UR49, 0x3 ;  /* 0x00000031bf007c11 */ /* 0x040fe4000f8e18ff */
[----:B------:R-:W-:Y:S02]  /*4d20*/  SHF.L.U32 R3, R182, 0x1f, RZ ;  /* 0x0000001fb6037819 */ /* 0x000fe400000006ff */
[----:B------:R-:W-:Y:S02]  /*4d30*/  LEA R16, R191, UR49, 0x4 ;  /* 0x00000031bf107c11 */ /* 0x000fe4000f8e20ff */
[----:B------:R-:W2:Y:S02]  /*4d40*/  SYNCS.PHASECHK.TRANS64.TRYWAIT P0, [R0+URZ+0xc0], R3 ;  /* 0x0000c003000075a7 */ /* 0x000ea400080011ff */
[----:B-12---:R-:W-:Y:S05]  /*4d50*/  @!P0 BRA `(.L_x_84) ;  /* 0x0000006c00a08947 */ /* 0x006fea0003800000 */
.L_x_174:
[----:B------:R-:W4:Y:S01]  /*4d60*/  LDC.64 R12, c[0x0][0xb10] ;  /* 0x0002c400ff0c7b82 */ /* 0x000f220000000a00 */
[----:B------:R-:W3:Y:S01]  /*4d70*/  LDS.128 R16, [R16+0x130] ;  /* 0x0001300010107984 */ /* 0x000ee20000000c00 */
[----:B-1----:R-:W-:Y:S01]  /*4d80*/  ISETP.NE.AND P1, PT, R73, 0x1, PT ;  /* 0x000000014900780c */ /* 0x002fe20003f25270 */
[----:B--2---:R-:W-:Y:S01]  /*4d90*/  VIADD R0, R0, 0xd0 ;  /* 0x000000d000007836 */ /* 0x004fe20000000000 */
[----:B------:R-:W-:Y:S04]  /*4da0*/  ISETP.GE.AND P0, PT, R72, 0x1, PT ;  /* 0x000000014800780c */ /* 0x000fe80003f06270 */
[----:B------:R-:W1:Y:S01]  /*4db0*/  LDC.64 R10, c[0x0][0xb18] ;  /* 0x0002c600ff0a7b82 */ /* 0x000e620000000a00 */
[----:B------:R-:W-:Y:S01]  /*4dc0*/  PRMT R0, RZ, 0x654, R0 ;  /* 0x00000654ff007816 */ /* 0x000fe20000000000 */
[----:B------:R-:W-:Y:S01]  /*4dd0*/  @!PT LDS RZ, [RZ] ;  /* 0x00000000fffff984 */ /* 0x000fe20000000800 */
[----:B------:R-:W-:Y:S01]  /*4de0*/  @!PT LDS RZ, [RZ] ;  /* 0x00000000fffff984 */ /* 0x000fe20000000800 */
[----:B------:R-:W-:Y:S01]  /*4df0*/  @!PT LDS RZ, [RZ] ;  /* 0x00000000fffff984 */ /* 0x000fe20000000800 */
[----:B------:R-:W-:Y:S01]  /*4e00*/  @!PT LDS RZ, [RZ] ;  /* 0x00000000fffff984 */ /* 0x000fe20000000800 */
[----:B------:R2:W-:Y:S06]  /*4e10*/  MEMBAR.ALL.CTA ;  /* 0x0000000000007992 */ /* 0x0005ec0000008000 */
[----:B--2---:R-:W2:Y:S01]  /*4e20*/  FENCE.VIEW.ASYNC.S ;  /* 0x00000000000073c6 */ /* 0x004ea20000000000 */
[----:B------:R-:W1:Y:S08]  /*4e30*/  @!P1 LDC R14, c[0x0][0xb20] ;  /* 0x0002c800ff0e9b82 */ /* 0x000e700000000800 */
[----:B------:R-:W1:Y:S01]  /*4e40*/  @!P1 LDC R9, c[0x0][0xb0c] ;  /* 0x0002c300ff099b82 */ /* 0x000e620000000800 */
[----:B--2---:R2:W-:Y:S01]  /*4e50*/  SYNCS.ARRIVE.TRANS64.RED.A1T0 RZ, [R0+URZ], RZ ;  /* 0x000000ff00ff79a7 */ /* 0x0045e200081004ff */
[----:B---3--:R-:W-:Y:S04]  /*4e60*/  LOP3.LUT P4, RZ, R18, 0x1, RZ, 0xc0, !PT ;  /* 0x0000000112ff7812 */ /* 0x008fe8000788c0ff */
[----:B------:R-:W-:Y:S09]  /*4e70*/  P2R R190, PR, RZ, 0x10 ;  /* 0x00000010ffbe7803 */ /* 0x000ff20000000000 */
[----:B------:R-:W-:Y:S02]  /*4e80*/  @P4 MOV R77, R16 ;  /* 0x00000010004d4202 */ /* 0x000fe40000000f00 */
[----:B------:R-:W-:Y:S01]  /*4e90*/  @P4 LOP3.LUT R75, R17, 0xffff, RZ, 0xc0, !PT ;  /* 0x0000ffff114b4812 */ /* 0x000fe200078ec0ff */
[----:B--2-4-:R-:W-:Y:S06]  /*4ea0*/  @!P0 BRA `(.L_x_85) ;  /* 0x0000000000a48947 */ /* 0x014fec0003800000 */
[----:B------:R-:W-:Y:S01]  /*4eb0*/  IMAD.HI.U32 R23, R178, R71, RZ ;  /* 0x00000047b2177227 */ /* 0x000fe200078e00ff */
[----:B------:R-:W-:Y:S02]  /*4ec0*/  ISETP.NE.AND P0, PT, R70, 0x1, PT ;  /* 0x000000014600780c */ /* 0x000fe40003f05270 */
[----:B------:R-:W-:Y:S01]  /*4ed0*/  ISETP.NE.AND P2, PT, R72, 0x1, PT ;  /* 0x000000014800780c */ /* 0x000fe20003f45270 */
[----:B------:R-:W-:Y:S01]  /*4ee0*/  IMAD.HI.U32 R22, R177, R168, RZ ;  /* 0x000000a8b1167227 */ /* 0x000fe200078e00ff */
[----:B------:R-:W-:Y:S02]  /*4ef0*/  SHF.R.U32.HI R23, RZ, R174, R23 ;  /* 0x000000aeff177219 */ /* 0x000fe40000011617 */
[----:B------:R-:W-:Y:S01]  /*4f00*/  ISETP.NE.AND P3, PT, R74, 0x1, PT ;  /* 0x000000014a00780c */ /* 0x000fe20003f65270 */
[----:B------:R-:W-:Y:S01]  /*4f10*/  IMAD.HI.U32 R26, R77, R168, RZ ;  /* 0x000000a84d1a7227 */ /* 0x000fe200078e00ff */
[----:B------:R-:W-:Y:S02]  /*4f20*/  SHF.R.U32.HI R22, RZ, R169, R22 ;  /* 0x000000a9ff167219 */ /* 0x000fe40000011616 */
[----:B------:R-:W-:Y:S01]  /*4f30*/  SEL R3, R178, R23, !P0 ;  /* 0x00000017b2037207 */ /* 0x000fe20004000000 */
[----:B------:R-:W-:Y:S01]  /*4f40*/  IMAD.HI.U32 R23, R75, R71, RZ ;  /* 0x000000474b177227 */ /* 0x000fe200078e00ff */
[----:B------:R-:W-:Y:S02]  /*4f50*/  SEL R7, R177, R22, !P3 ;  /* 0x00000016b1077207 */ /* 0x000fe40005800000 */
[----:B------:R-:W-:Y:S01]  /*4f60*/  SHF.R.U32.HI R26, RZ, R169, R26 ;  /* 0x000000a9ff1a7219 */ /* 0x000fe2000001161a */
[-C--:B------:R-:W-:Y:S04]  /*4f70*/  IMAD.HI.U32 R22, R3, R68.reuse, RZ ;  /* 0x0000004403167227 */ /* 0x080fe800078e00ff */
[----:B------:R-:W-:Y:S01]  /*4f80*/  IMAD.HI.U32 R24, R7, R68, RZ ;  /* 0x0000004407187227 */ /* 0x000fe200078e00ff */
[-C--:B------:R-:W-:Y:S02]  /*4f90*/  @P2 SHF.R.U32.HI R3, RZ, R69.reuse, R22 ;  /* 0x00000045ff032219 */ /* 0x080fe40000011616 */
[----:B------:R-:W-:Y:S02]  /*4fa0*/  SHF.R.U32.HI R22, RZ, R174, R23 ;  /* 0x000000aeff167219 */ /* 0x000fe40000011617 */
[----:B------:R-:W-:Y:S01]  /*4fb0*/  @P2 SHF.R.U32.HI R7, RZ, R69, R24 ;  /* 0x00000045ff072219 */ /* 0x000fe20000011618 */
[C---:B------:R-:W-:Y:S01]  /*4fc0*/  IMAD R2, R72.reuse, R3, RZ ;  /* 0x0000000348027224 */ /* 0x040fe200078e02ff */
[----:B------:R-:W-:Y:S02]  /*4fd0*/  SEL R5, R75, R22, !P0 ;  /* 0x000000164b057207 */ /* 0x000fe40004000000 */
[----:B------:R-:W-:Y:S01]  /*4fe0*/  SEL R3, R77, R26, !P3 ;  /* 0x0000001a4d037207 */ /* 0x000fe20005800000 */
[----:B------:R-:W-:Y:S01]  /*4ff0*/  IMAD R4, R72, R7, RZ ;  /* 0x0000000748047224 */ /* 0x000fe200078e02ff */
[C---:B------:R-:W-:Y:S01]  /*5000*/  ISETP.GE.AND P0, PT, R5.reuse, R2, PT ;  /* 0x000000020500720c */ /* 0x040fe20003f06270 */
[----:B------:R-:W-:Y:S03]  /*5010*/  IMAD.HI.U32 R6, R5, R68, RZ ;  /* 0x0000004405067227 */ /* 0x000fe600078e00ff */
[----:B------:R-:W-:Y:S01]  /*5020*/  ISETP.GE.OR P0, PT, R3, R4, P0 ;  /* 0x000000040300720c */ /* 0x000fe20000706670 */
[----:B------:R-:W-:Y:S01]  /*5030*/  IMAD.MOV R4, RZ, RZ, -R3 ;  /* 0x000000ffff047224 */ /* 0x000fe200078e0a03 */
[-C--:B------:R-:W-:Y:S03]  /*5040*/  SHF.R.U32.HI R6, RZ, R69.reuse, R6 ;  /* 0x00000045ff067219 */ /* 0x080fe60000011606 */
[----:B------:R-:W-:Y:S01]  /*5050*/  IMAD R77, R74, R4, R77 ;  /* 0x000000044a4d7224 */ /* 0x000fe200078e024d */
[----:B------:R-:W-:Y:S05]  /*5060*/  SEL R15, R5, R6, !P2 ;  /* 0x00000006050f7207 */ /* 0x000fea0005000000 */
[----:B------:R-:W-:Y:S02]  /*5070*/  IMAD.MOV R6, RZ, RZ, -R15 ;  /* 0x000000ffff067224 */ /* 0x000fe400078e0a0f */
[C---:B------:R-:W-:Y:S04]  /*5080*/  @!P0 IMAD.HI.U32 R2, R3.reuse, R68, RZ ;  /* 0x0000004403028227 */ /* 0x040fe800078e00ff */
[----:B------:R-:W-:Y:S01]  /*5090*/  IMAD R6, R72, R6, R5 ;  /* 0x0000000648067224 */ /* 0x000fe200078e0205 */
[----:B------:R-:W-:Y:S04]  /*50a0*/  @!P0 SHF.R.U32.HI R2, RZ, R69, R2 ;  /* 0x00000045ff028219 */ /* 0x000fe80000011602 */
[----:B------:R-:W-:Y:S02]  /*50b0*/  @!P0 SEL R0, R3, R2, !P2 ;  /* 0x0000000203008207 */ /* 0x000fe40005000000 */
[----:B------:R-:W-:Y:S02]  /*50c0*/  IADD3 R2, PT, PT, -R5, RZ, RZ ;  /* 0x000000ff05027210 */ /* 0x000fe40007ffe1ff */
[----:B------:R-:W-:Y:S01]  /*50d0*/  @!P0 IADD3 R8, PT, PT, R15, -R0, RZ ;  /* 0x800000000f088210 */ /* 0x000fe20007ffe0ff */
[----:B------:R-:W-:Y:S02]  /*50e0*/  @!P0 IMAD R0, R7, R6, R0 ;  /* 0x0000000607008224 */ /* 0x000fe400078e0200 */
[----:B------:R-:W-:Y:S02]  /*50f0*/  IMAD R75, R70, R2, R75 ;  /* 0x00000002464b7224 */ /* 0x000fe400078e024b */
[----:B------:R-:W-:Y:S02]  /*5100*/  @!P0 IMAD R5, R8, R72, R3 ;  /* 0x0000004808058224 */ /* 0x000fe400078e0203 */
[----:B------:R-:W-:Y:S04]  /*5110*/  @!P0 IMAD.MOV.U32 R3, RZ, RZ, R0 ;  /* 0x000000ffff038224 */ /* 0x000fe800078e0000 */
[----:B------:R-:W-:Y:S02]  /*5120*/  IMAD R77, R3, R74, R77 ;  /* 0x0000004a034d7224 */ /* 0x000fe400078e024d */
[----:B------:R-:W-:Y:S07]  /*5130*/  IMAD R75, R5, R70, R75 ;  /* 0x00000046054b7224 */ /* 0x000fee00078e024b */
.L_x_85:
[----:B-1----:R-:W-:Y:S01]  /*5140*/  @!P1 ISETP.NE.AND P0, PT, R10, 0x1, PT ;  /* 0x000000010a00980c */ /* 0x002fe20003f05270 */
[----:B------:R-:W-:Y:S01]  /*5150*/  @!P1 IMAD.HI.U32 R0, R77, R12, RZ ;  /* 0x0000000c4d009227 */ /* 0x000fe200078e00ff */
[----:B------:R-:W-:Y:S01]  /*5160*/  @!P1 ISETP.NE.AND P2, PT, R9, 0x1, PT ;  /* 0x000000010900980c */ /* 0x000fe20003f45270 */
[----:B------:R-:W-:Y:S01]  /*5170*/  ULOP3.LUT UP0, URZ, UR48, 0x1b0, URZ, 0xc0, !UPT ;  /* 0x000001b030ff7892 */ /* 0x000fe2000f80c0ff */
[----:B------:R-:W-:Y:S01]  /*5180*/  R2UR UR42, R21 ;  /* 0x00000000152a72ca */ /* 0x000fe200000e0000 */
[----:B------:R-:W-:Y:S01]  /*5190*/  @!P1 IMAD.HI.U32 R3, R75, R11, RZ ;  /* 0x0000000b4b039227 */ /* 0x000fe200078e00ff */
[----:B------:R-:W-:Y:S02]  /*51a0*/  @!P1 SHF.R.U32.HI R0, RZ, R13, R0 ;  /* 0x0000000dff009219 */ /* 0x000fe40000011600 */
[----:B------:R-:W-:Y:S01]  /*51b0*/  R2UR UR41, R20 ;  /* 0x00000000142972ca */ /* 0x000fe200000e0000 */
[----:B------:R-:W-:Y:S01]  /*51c0*/  VIADD R191, R191, 0x1 ;  /* 0x00000001bfbf7836 */ /* 0x000fe20000000000 */
[----:B------:R-:W-:Y:S02]  /*51d0*/  @!P1 SHF.R.U32.HI R2, RZ, R14, R3 ;  /* 0x0000000eff029219 */ /* 0x000fe40000011603 */
[----:B------:R-:W-:Y:S02]  /*51e0*/  @!P1 SEL R3, R77, R0, !P2 ;  /* 0x000000004d039207 */ /* 0x000fe40005000000 */
[----:B------:R-:W-:Y:S02]  /*51f0*/  @!P1 SEL R2, R75, R2, !P0 ;  /* 0x000000024b029207 */ /* 0x000fe40004000000 */
[----:B------:R-:W-:Y:S01]  /*5200*/  @P4 SHF.R.U32.HI R179, RZ, 0x10, R17 ;  /* 0x00000010ffb34819 */ /* 0x000fe20000011611 */
[----:B------:R-:W-:Y:S02]  /*5210*/  USHF.L.U32 UR42, UR42, 0x7, URZ ;  /* 0x000000072a2a7899 */ /* 0x000fe400080006ff */
[----:B------:R-:W-:Y:S02]  /*5220*/  @!P1 IMAD.IADD R0, R2, 0x1, -R3 ;  /* 0x0000000102009824 */ /* 0x000fe400078e0a03 */
[----:B------:R-:W-:Y:S01]  /*5230*/  @!P1 IMAD.IADD R2, R3, 0x1, -R2 ;  /* 0x0000000103029824 */ /* 0x000fe200078e0a02 */
[----:B------:R-:W-:Y:S01]  /*5240*/  USHF.L.U32 UR41, UR41, 0x8, URZ ;  /* 0x0000000829297899 */ /* 0x000fe200080006ff */
[----:B------:R-:W-:Y:S02]  /*5250*/  @!P1 IMAD R77, R0, R9, R77 ;  /* 0x00000009004d9224 */ /* 0x000fe400078e024d */
[----:B------:R-:W-:Y:S01]  /*5260*/  @!P1 IMAD R75, R2, R10, R75 ;  /* 0x0000000a024b9224 */ /* 0x000fe200078e024b */
[----:B------:R-:W-:Y:S08]  /*5270*/  BRA.U !UP0, `(.L_x_86) ;  /* 0x0000000108407547 */ /* 0x000ff0000b800000 */
[----:B------:R-:W1:Y:S01]  /*5280*/  LDCU.64 UR8, c[0x4][0x88] ;  /* 0x01001100ff0877ac */ /* 0x000e620008000a00 */
[----:B------:R-:W-:Y:S01]  /*5290*/  MOV R3, 0x0 ;  /* 0x0000000000037802 */ /* 0x000fe20000000f00 */
[----:B------:R-:W-:Y:S02]  /*52a0*/  HFMA2 R12, -RZ, RZ, 0, 5.9604644775390625e-08 ;  /* 0x00000001ff0c7431 */ /* 0x000fe400000001ff */
[----:B------:R-:W-:Y:S02]  /*52b0*/  IMAD.MOV.U32 R8, RZ, RZ, 0x70 ;  /* 0x00000070ff087424 */ /* 0x000fe400078e00ff */
[----:B------:R-:W-:Y:S01]  /*52c0*/  IMAD.MOV.U32 R13, RZ, RZ, RZ ;  /* 0x000000ffff0d7224 */ /* 0x000fe200078e00ff */
[----:B------:R-:W2:Y:S01]  /*52d0*/  LDCU.64 UR6, c[0x4][0x90] ;  /* 0x01001200ff0677ac */ /* 0x000ea20008000a00 */
[----:B------:R-:W3:Y:S01]  /*52e0*/  LDC.64 R2, c[0x4][R3] ;  /* 0x0100000003027b82 */ /* 0x000ee20000000a00 */
[----:B------:R-:W4:Y:S01]  /*52f0*/  LDCU.64 UR4, c[0x4][0x8] ;  /* 0x01000100ff0477ac */ /* 0x000f220008000a00 */
[----:B-1----:R-:W-:Y:S01]  /*5300*/  MOV R5, UR9 ;  /* 0x0000000900057c02 */ /* 0x002fe20008000f00 */
[----:B------:R-:W-:Y:S01]  /*5310*/  IMAD.U32 R4, RZ, RZ, UR8 ;  /* 0x00000008ff047e24 */ /* 0x000fe2000f8e00ff */
[----:B--2---:R-:W-:Y:S01]  /*5320*/  MOV R7, UR7 ;  /* 0x0000000700077c02 */ /* 0x004fe20008000f00 */
[----:B------:R-:W-:Y:S01]  /*5330*/  IMAD.U32 R6, RZ, RZ, UR6 ;  /* 0x00000006ff067e24 */ /* 0x000fe2000f8e00ff */
[----:B----4-:R-:W-:Y:S01]  /*5340*/  MOV R11, UR5 ;  /* 0x00000005000b7c02 */ /* 0x010fe20008000f00 */
[----:B------:R-:W-:Y:S02]  /*5350*/  IMAD.U32 R10, RZ, RZ, UR4 ;  /* 0x00000004ff0a7e24 */ /* 0x000fe4000f8e00ff */
[----:B------:R-:W-:Y:S07]  /*5360*/  LEPC R20, `(.L_x_86) ;  /* 0x000000001014794e */ /* 0x000fee0000000000 */
[----:B---3-5:R-:W-:Y:S05]  /*5370*/  CALL.ABS.NOINC R2 ;  /* 0x0000000002007343 */ /* 0x028fea0003c00000 */
.L_x_86:
[----:B------:R-:W-:Y:S01]  /*5380*/  LOP3.LUT P0, RZ, R188, 0x1b0, RZ, 0xc0, !PT ;  /* 0x000001b0bcff7812 */ /* 0x000fe2000780c0ff */
[----:B------:R-:W-:Y:S11]  /*5390*/  BSSY.RECONVERGENT B6, `(.L_x_87) ;  /* 0x0000013000067945 */ /* 0x000ff60003800200 */
[----:B------:R-:W-:Y:S01]  /*53a0*/  @!UPT UIADD3 URZ, UPT, UPT, URZ, URZ, URZ ;  /* 0x000000fffffff290 */ /* 0x000fe2000fffe0ff */
[----:B------:R-:W-:Y:S05]  /*53b0*/  @!P0 BRA `(.L_x_88) ;  /* 0x0000000000408947 */ /* 0x000fea0003800000 */
        /* <DEDUP_REMOVED lines=16> */
.L_x_88:
[----:B------:R-:W-:Y:S05]  /*54c0*/  BSYNC.RECONVERGENT B6 ;  /* 0x0000000000067941 */ /* 0x000fea0003800200 */
.L_x_87:
[----:B------:R-:W-:Y:S01]  /*54d0*/  ISETP.NE.U32.AND P4, PT, R166, RZ, PT ;  /* 0x000000ffa600720c */ /* 0x000fe20003f85070 */
[----:B------:R-:W-:Y:S01]  /*54e0*/  UISETP.NE.AND UP2, UPT, UR50, URZ, UPT ;  /* 0x000000ff3200728c */ /* 0x000fe2000bf45270 */
[----:B------:R-:W-:Y:S01]  /*54f0*/  ISETP.NE.U32.AND P2, PT, RZ, UR38, PT ;  /* 0x00000026ff007c0c */ /* 0x000fe2000bf45070 */
[----:B------:R-:W-:Y:S01]  /*5500*/  UISETP.NE.U32.AND UP1, UPT, UR44, URZ, UPT ;  /* 0x000000ff2c00728c */ /* 0x000fe2000bf25070 */
[----:B------:R-:W-:Y:S01]  /*5510*/  ISETP.NE.AND.EX P4, PT, R167, RZ, PT, P4 ;  /* 0x000000ffa700720c */ /* 0x000fe20003f85340 */
[----:B------:R-:W-:Y:S01]  /*5520*/  UPLOP3.LUT UP0, UPT, UPT, UPT, UPT, 0x40, 0x4 ;  /* 0x000000000004789c */ /* 0x000fe20003f0e870 */
[----:B------:R-:W-:Y:S01]  /*5530*/  ISETP.NE.AND.EX P2, PT, RZ, UR39, PT, P2 ;  /* 0x00000027ff007c0c */ /* 0x000fe2000bf45320 */
[----:B------:R-:W-:Y:S01]  /*5540*/  UISETP.NE.AND.EX UP1, UPT, UR45, URZ, UPT, UP1 ;  /* 0x000000ff2d00728c */ /* 0x000fe2000bf25310 */
[----:B------:R-:W-:Y:S04]  /*5550*/  PLOP3.LUT P1, PT, PT, PT, UP2, 0x80, 0x8 ;  /* 0x000000000008781c */ /* 0x000fe80003f2f028 */
[----:B------:R-:W-:Y:S06]  /*5560*/  @UP2 UPLOP3.LUT UP0, UPT, UPT, UPT, UP1, 0x80, 0x8 ;  /* 0x000000000008289c */ /* 0x000fec0003f0f010 */
[----:B------:R-:W-:Y:S01]  /*5570*/  PLOP3.LUT P0, PT, PT, PT, UP0, 0x80, 0x8 ;  /* 0x000000000008781c */ /* 0x000fe20003f0f008 */
[----:B------:R-:W-:Y:S01]  /*5580*/  @!UPT UIADD3 URZ, UPT, UPT, URZ, URZ, URZ ;  /* 0x000000fffffff290 */ /* 0x000fe2000fffe0ff */
[----:B------:R-:W-:Y:S11]  /*5590*/  BRA.U !UP1, `(.L_x_89) ;  /* 0x0000000109387547 */ /* 0x000ff6000b800000 */
[----:B------:R-:W-:Y:S01]  /*55a0*/  UISETP.NE.U32.AND UP0, UPT, UR38, URZ, UPT ;  /* 0x000000ff2600728c */ /* 0x000fe2000bf05070 */
[----:B------:R-:W-:Y:S02]  /*55b0*/  HFMA2 R0, -RZ, RZ, 0, 5.9604644775390625e-08 ;  /* 0x00000001ff007431 */ /* 0x000fe400000001ff */
[----:B------:R-:W-:Y:S01]  /*55c0*/  IMAD.MOV.U32 R171, RZ, RZ, 0x1 ;  /* 0x00000001ffab7424 */ /* 0x000fe200078e00ff */
[----:B------:R-:W-:Y:S06]  /*55d0*/  UISETP.NE.AND.EX UP0, UPT, UR39, URZ, UPT, UP0 ;  /* 0x000000ff2700728c */ /* 0x000fec000bf05300 */
[----:B------:R-:W-:Y:S05]  /*55e0*/  PLOP3.LUT P3, PT, PT, PT, UP0, 0x80, 0x8 ;  /* 0x000000000008781c */ /* 0x000fea0003f6f008 */
[----:B------:R-:W1:Y:S01]  /*55f0*/  @UP0 LDCU.64 UR6, c[0x0][0x888] ;  /* 0x00011100ff0607ac */ /* 0x000e620008000a00 */
[----:B------:R-:W-:Y:S07]  /*5600*/  @UP0 UIMAD UR4, UR36, UR44, URZ ;  /* 0x0000002c240402a4 */ /* 0x000fee000f8e02ff */
[----:B------:R-:W-:Y:S01]  /*5610*/  @!P3 PRMT R171, R0, 0x7610, R171 ;  /* 0x0000761000abb816 */ /* 0x000fe200000000ab */
[----:B-1----:R-:W-:Y:S03]  /*5620*/  @UP0 UIMAD.WIDE UR6, UR4, 0x4, UR6 ;  /* 0x00000004040608a5 */ /* 0x002fe6000f8e0206 */
[----:B------:R-:W1:Y:S03]  /*5630*/  @!UP0 LDCU UR4, c[0x0][0x880] ;  /* 0x00011000ff0487ac */ /* 0x000e660008000800 */
[----:B------:R-:W-:Y:S01]  /*5640*/  IMAD.U32 R2, RZ, RZ, UR6 ;  /* 0x00000006ff027e24 */ /* 0x000fe2000f8e00ff */
[----:B------:R-:W-:Y:S05]  /*5650*/  MOV R3, UR7 ;  /* 0x0000000700037c02 */ /* 0x000fea0008000f00 */
[----:B-----5:R2:W5:Y:S02]  /*5660*/  @P3 LDG.E R81, desc[UR46][R2.64] ;  /* 0x0000002e02513981 */ /* 0x020564000c1e1900 */
[----:B-12---:R-:W-:Y:S02]  /*5670*/  @!P3 IMAD.U32 R81, RZ, RZ, UR4 ;  /* 0x00000004ff51be24 */ /* 0x006fe4000f8e00ff */
.L_x_89:
[----:B------:R-:W-:Y:S05]  /*5680*/  @!P4 BRA `(.L_x_90) ;  /* 0x000000000020c947 */ /* 0x000fea0003800000 */
[----:B------:R-:W-:Y:S04]  /*5690*/  ISETP.NE.U32.AND P3, PT, R164, RZ, PT ;  /* 0x000000ffa400720c */ /* 0x000fe80003f65070 */
[----:B------:R-:W-:Y:S11]  /*56a0*/  ISETP.NE.AND.EX P3, PT, R165, RZ, PT, P3 ;  /* 0x000000ffa500720c */ /* 0x000ff60003f65330 */
[----:B------:R-:W-:Y:S02]  /*56b0*/  @!UPT UIADD3 URZ, UPT, UPT, URZ, URZ, URZ ;  /* 0x000000fffffff290 */ /* 0x000fe4000fffe0ff */
[----:B------:R-:W1:Y:S01]  /*56c0*/  @P3 LDC.64 R2, c[0x0][0x8a8] ;  /* 0x00022a00ff023b82 */ /* 0x000e620000000a00 */
[----:B------:R-:W-:Y:S04]  /*56d0*/  @P3 IMAD R0, R166, UR36, RZ ;  /* 0x00000024a6003c24 */ /* 0x000fe8000f8e02ff */
[----:B-1----:R-:W-:Y:S05]  /*56e0*/  @P3 IMAD.WIDE R2, R0, 0x4, R2 ;  /* 0x0000000400023825 */ /* 0x002fea00078e0202 */
[----:B-----5:R1:W5:Y:S02]  /*56f0*/  @P3 LDG.E R78, desc[UR46][R2.64] ;  /* 0x0000002e024e3981 */ /* 0x020364000c1e1900 */
[----:B-1----:R-:W2:Y:S02]  /*5700*/  @!P3 LDC R78, c[0x0][0x8a0] ;  /* 0x00022800ff4ebb82 */ /* 0x002ea40000000800 */
.L_x_90:
[----:B-----5:R-:W-:Y:S01]  /*5710*/  FSETP.NEU.AND P4, PT, R81, RZ, PT ;  /* 0x000000ff5100720b */ /* 0x020fe20003f8d000 */
[----:B------:R-:W-:Y:S01]  /*5720*/  BSSY B1, `(.L_x_91) ;  /* 0x0000047000017945 */ /* 0x000fe20003800000 */
[----:B------:R-:W-:Y:S01]  /*5730*/  SEL R5, RZ, 0xffffffff, P2 ;  /* 0xffffffffff057807 */ /* 0x000fe20001000000 */
[----:B------:R-:W-:Y:S01]  /*5740*/  IMAD.MOV.U32 R196, RZ, RZ, 0x1 ;  /* 0x00000001ffc47424 */ /* 0x000fe200078e00ff */
[----:B------:R-:W-:Y:S01]  /*5750*/  LOP3.LUT P3, RZ, R171, 0xff, RZ, 0xc0, !PT ;  /* 0x000000ffabff7812 */ /* 0x000fe2000786c0ff */
[C---:B------:R-:W-:Y:S01]  /*5760*/  IMAD R80, R76.reuse, 0x100, R79 ;  /* 0x000001004c507824 */ /* 0x040fe200078e024f */
[----:B------:R-:W-:Y:S02]  /*5770*/  @P1 SEL R0, RZ, 0xffffffff, P4 ;  /* 0xffffffffff001807 */ /* 0x000fe40002000000 */
[----:B------:R-:W-:Y:S02]  /*5780*/  CS2R R162, SRZ ;  /* 0x0000000000a27805 */ /* 0x000fe4000001ff00 */
[----:B------:R-:W-:Y:S02]  /*5790*/  LEA R3, R181, UR49, 0x3 ;  /* 0x00000031b5037c11 */ /* 0x000fe4000f8e18ff */
[----:B------:R-:W-:Y:S02]  /*57a0*/  CS2R R160, SRZ ;  /* 0x0000000000a07805 */ /* 0x000fe4000001ff00 */
[----:B------:R-:W-:Y:S02]  /*57b0*/  @P0 SEL R0, R5, R0, !P3 ;  /* 0x0000000005000207 */ /* 0x000fe40005800000 */
[----:B------:R-:W-:Y:S02]  /*57c0*/  CS2R R158, SRZ ;  /* 0x00000000009e7805 */ /* 0x000fe4000001ff00 */
[----:B------:R-:W-:Y:S02]  /*57d0*/  LEA R193, R76, UR49, 0x3 ;  /* 0x000000314cc17c11 */ /* 0x000fe4000f8e18ff */
[----:B------:R-:W-:Y:S02]  /*57e0*/  CS2R R156, SRZ ;  /* 0x00000000009c7805 */ /* 0x000fe4000001ff00 */
[----:B------:R-:W-:Y:S02]  /*57f0*/  @P1 LOP3.LUT R0, R0, 0x1, RZ, 0xc0, !PT ;  /* 0x0000000100001812 */ /* 0x000fe400078ec0ff */
[----:B------:R-:W-:Y:S02]  /*5800*/  CS2R R154, SRZ ;  /* 0x00000000009a7805 */ /* 0x000fe4000001ff00 */
[----:B------:R-:W-:Y:S02]  /*5810*/  SHF.L.U32 R2, R183, 0x1f, RZ ;  /* 0x0000001fb7027819 */ /* 0x000fe400000006ff */
[----:B------:R-:W-:Y:S02]  /*5820*/  CS2R R152, SRZ ;  /* 0x0000000000987805 */ /* 0x000fe4000001ff00 */
[----:B------:R-:W-:Y:S02]  /*5830*/  ISETP.NE.U32.OR P6, PT, R0, 0x1, !P1 ;  /* 0x000000010000780c */ /* 0x000fe40004fc5470 */
[----:B------:R-:W-:Y:S02]  /*5840*/  CS2R R150, SRZ ;  /* 0x0000000000967805 */ /* 0x000fe4000001ff00 */
[----:B------:R-:W-:Y:S02]  /*5850*/  PLOP3.LUT P2, PT, PT, PT, UP1, 0x80, 0x8 ;  /* 0x000000000008781c */ /* 0x000fe40003f4f018 */
[----:B------:R-:W-:Y:S02]  /*5860*/  CS2R R148, SRZ ;  /* 0x0000000000947805 */ /* 0x000fe4000001ff00 */
[----:B------:R-:W-:Y:S02]  /*5870*/  SEL R0, RZ, 0xffffffff, P4 ;  /* 0xffffffffff007807 */ /* 0x000fe40002000000 */
[----:B------:R-:W-:Y:S03]  /*5880*/  P2R R198, PR, RZ, 0x40 ;  /* 0x00000040ffc67803 */ /* 0x000fe60000000000 */
[----:B------:R-:W-:Y:S04]  /*5890*/  @P6 SHF.L.U32 R4, R180, 0x1f, RZ ;  /* 0x0000001fb4046819 */ /* 0x000fe800000006ff */
[----:B------:R-:W-:Y:S01]  /*58a0*/  @P2 SEL R0, R5, R0, !P3 ;  /* 0x0000000005002207 */ /* 0x000fe20005800000 */
[----:B------:R-:W1:Y:S03]  /*58b0*/  @P6 SYNCS.PHASECHK.TRANS64.TRYWAIT P1, [R3+URZ+0x70], R4 ;  /* 0x00007004030065a7 */ /* 0x000e6600080211ff */
[----:B------:R-:W-:Y:S04]  /*58c0*/  LOP3.LUT R0, R0, 0x1, RZ, 0xc0, !PT ;  /* 0x0000000100007812 */ /* 0x000fe800078ec0ff */
[----:B------:R-:W-:Y:S04]  /*58d0*/  ISETP.NE.U32.AND P5, PT, R0, 0x1, PT ;  /* 0x000000010000780c */ /* 0x000fe80003fa5070 */
[----:B------:R-:W-:Y:S01]  /*58e0*/  P2R R197, PR, RZ, 0x20 ;  /* 0x00000020ffc57803 */ /* 0x000fe20000000000 */
[----:B------:R3:W4:Y:S01]  /*58f0*/  SYNCS.PHASECHK.TRANS64.TRYWAIT P0, [R193+URZ+0xe0], R2 ;  /* 0x0000e002c10075a7 */ /* 0x00072200080011ff */
[----:B-1----:R-:W-:Y:S01]  /*5900*/  @P6 SEL R196, RZ, 0x1, !P1 ;  /* 0x00000001ffc46807 */ /* 0x002fe20004800000 */
[----:B---3--:R-:W-:Y:S06]  /*5910*/  @!P6 BRA `(.L_x_92) ;  /* 0x00000000009ce947 */ /* 0x008fec0003800000 */
[----:B------:R-:W-:Y:S01]  /*5920*/  @P5 IMAD R6, R181, 0x2000, R186 ;  /* 0x00002000b5065824 */ /* 0x000fe200078e02ba */
[----:B------:R-:W-:Y:S01]  /*5930*/  ISETP.NE.AND P1, PT, R196, RZ, PT ;  /* 0x000000ffc400720c */ /* 0x000fe20003f25270 */
[----:B------:R-:W-:Y:S01]  /*5940*/  BSSY B0, `(.L_x_93) ;  /* 0x0000010000007945 */ /* 0x000fe20003800000 */
[----:B------:R-:W-:Y:S01]  /*5950*/  CS2R R150, SRZ ;  /* 0x0000000000967805 */ /* 0x000fe2000001ff00 */
[--C-:B------:R-:W-:Y:S01]  /*5960*/  @P5 IMAD R7, R187, -0x10, R6.reuse ;  /* 0xfffffff0bb075824 */ /* 0x100fe200078e0206 */
[----:B------:R-:W-:Y:S01]  /*5970*/  CS2R R148, SRZ ;  /* 0x0000000000947805 */ /* 0x000fe2000001ff00 */
[----:B------:R-:W-:Y:S01]  /*5980*/  @P5 IMAD R5, R185, -0x10, R6 ;  /* 0xfffffff0b9055824 */ /* 0x000fe200078e0206 */
[----:B------:R-:W-:Y:S01]  /*5990*/  CS2R R158, SRZ ;  /* 0x00000000009e7805 */ /* 0x000fe2000001ff00 */
[----:B------:R-:W-:Y:S01]  /*59a0*/  @P5 IMAD R4, R184, 0x10, R7 ;  /* 0x00000010b8045824 */ /* 0x000fe200078e0207 */
[----:B------:R-:W-:Y:S02]  /*59b0*/  CS2R R156, SRZ ;  /* 0x00000000009c7805 */ /* 0x000fe4000001ff00 */
[----:B------:R-:W-:Y:S02]  /*59c0*/  CS2R R154, SRZ ;  /* 0x00000000009a7805 */ /* 0x000fe4000001ff00 */
[----:B------:R-:W-:Y:S02]  /*59d0*/  CS2R R152, SRZ ;  /* 0x0000000000987805 */ /* 0x000fe4000001ff00 */
[----:B------:R-:W-:Y:S02]  /*59e0*/  CS2R R162, SRZ ;  /* 0x0000000000a27805 */ /* 0x000fe4000001ff00 */
[----:B------:R-:W-:Y:S01]  /*59f0*/  CS2R R160, SRZ ;  /* 0x0000000000a07805 */ /* 0x000fe2000001ff00 */
[----:B------:R-:W-:Y:S06]  /*5a00*/  @P1 BRA `(.L_x_94) ;  /* 0x00000000000c1947 */ /* 0x000fec0003800000 */
[----:B------:R-:W-:Y:S04]  /*5a10*/  SHF.L.U32 R0, R180, 0x1f, RZ ;  /* 0x0000001fb4007819 */ /* 0x000fe800000006ff */
[----:B------:R-:W1:Y:S02]  /*5a20*/  SYNCS.PHASECHK.TRANS64.TRYWAIT P1, [R3+URZ+0x70], R0 ;  /* 0x00007000030075a7 */ /* 0x000e6400080211ff */
[----:B-1----:R-:W-:Y:S05]  /*5a30*/  @!P1 BRA `(.L_x_95) ;  /* 0x00000060007c9947 */ /* 0x002fea0003800000 */
.L_x_94:
[----:B------:R-:W-:Y:S05]  /*5a40*/  BSYNC B0 ;  /* 0x0000000000007941 */ /* 0x000fea0003800000 */
.L_x_93:
[----:B------:R-:W-:Y:S01]  /*5a50*/  ISETP.NE.AND P1, PT, R197, RZ, PT ;  /* 0x000000ffc500720c */ /* 0x000fe20003f25270 */
[----:B-1----:R-:W-:Y:S02]  /*5a60*/  VIADD R3, R3, 0x90 ;  /* 0x0000009003037836 */ /* 0x002fe40000000000 */
[----:B------:R-:W-:Y:S02]  /*5a70*/  IMAD.U32 R0, RZ, RZ, UR37 ;  /* 0x00000025ff007e24 */ /* 0x000fe4000f8e00ff */
[----:B------:R-:W-:Y:S03]  /*5a80*/  VIADD R181, R181, 0x1 ;  /* 0x00000001b5b57836 */ /* 0x000fe60000000000 */
[----:B------:R-:W-:Y:S05]  /*5a90*/  PRMT R0, R0, 0x654, R3 ;  /* 0x0000065400007816 */ /* 0x000fea0000000003 */
[----:B------:R1:W3:Y:S04]  /*5aa0*/  @P1 LDS.128 R148, [R6] ;  /* 0x0000000006941984 */ /* 0x0002e80000000c00 */
[----:B------:R1:W1:Y:S04]  /*5ab0*/  @P1 LDS.128 R156, [R5+0x20] ;  /* 0x00002000059c1984 */ /* 0x0002680000000c00 */
[----:B------:R1:W1:Y:S04]  /*5ac0*/  @P1 LDS.128 R152, [R7+0x10] ;  /* 0x0000100007981984 */ /* 0x0002680000000c00 */
[----:B------:R1:W1:Y:S01]  /*5ad0*/  @P1 LDS.128 R160, [R4+0x10] ;  /* 0x0000100004a01984 */ /* 0x0002620000000c00 */
[C---:B------:R-:W-:Y:S01]  /*5ae0*/  ISETP.NE.AND P1, PT, R181.reuse, 0x4, PT ;  /* 0x00000004b500780c */ /* 0x040fe20003f25270 */
[----:B------:R-:W-:Y:S01]  /*5af0*/  @!PT LDS RZ, [RZ] ;  /* 0x00000000fffff984 */ /* 0x000fe20000000800 */
[----:B------:R-:W-:Y:S01]  /*5b00*/  @!PT LDS RZ, [RZ] ;  /* 0x00000000fffff984 */ /* 0x000fe20000000800 */
[----:B------:R-:W-:Y:S01]  /*5b10*/  @!PT LDS RZ, [RZ] ;  /* 0x00000000fffff984 */ /* 0x000fe20000000800 */
[----:B------:R-:W-:Y:S01]  /*5b20*/  @!PT LDS RZ, [RZ] ;  /* 0x00000000fffff984 */ /* 0x000fe20000000800 */
[----:B------:R5:W-:Y:S06]  /*5b30*/  MEMBAR.ALL.CTA ;  /* 0x0000000000007992 */ /* 0x000bec0000008000 */
[----:B-----5:R-:W5:Y:S01]  /*5b40*/  FENCE.VIEW.ASYNC.S ;  /* 0x00000000000073c6 */ /* 0x020f620000000000 */
[----:B------:R-:W-:Y:S02]  /*5b50*/  SEL R3, RZ, 0x1, P1 ;  /* 0x00000001ff037807 */ /* 0x000fe40000800000 */
[----:B------:R-:W-:Y:S02]  /*5b60*/  SEL R181, R181, RZ, P1 ;  /* 0x000000ffb5b57207 */ /* 0x000fe40000800000 */
[----:B------:R-:W-:Y:S01]  /*5b70*/  LOP3.LUT R180, R180, R3, RZ, 0x3c, !PT ;  /* 0x00000003b4b47212 */ /* 0x000fe200078e3cff */
[----:B-----5:R1:W-:Y:S06]  /*5b80*/  SYNCS.ARRIVE.TRANS64.RED.A1T0 RZ, [R0+URZ], RZ ;  /* 0x000000ff00ff79a7 */ /* 0x0203ec00081004ff */
.L_x_92:
[----:B------:R-:W-:Y:S05]  /*5b90*/  BSYNC B1 ;  /* 0x0000000000017941 */ /* 0x000fea0003800000 */
.L_x_91:
[----:B-1----:R-:W-:Y:S04]  /*5ba0*/  SHF.R.U32.HI R0, RZ, 0x15, R80 ;  /* 0x00000015ff007819 */ /* 0x002fe80000011650 */
[----:B------:R-:W-:Y:S01]  /*5bb0*/  LOP3.LUT P1, RZ, R0, 0x3, R173, 0x48, !PT ;  /* 0x0000000300ff7812 */ /* 0x000fe200078248ad */
[----:B------:R-:W-:Y:S01]  /*5bc0*/  @!UPT UIADD3 URZ, UPT, UPT, URZ, URZ, URZ ;  /* 0x000000fffffff290 */ /* 0x000fe2000fffe0ff */
[----:B----4-:R-:W-:Y:S11]  /*5bd0*/  @P0 BRA `(.L_x_96) ;  /* 0x0000000000080947 */ /* 0x010ff60003800000 */
[----:B------:R-:W1:Y:S02]  /*5be0*/  SYNCS.PHASECHK.TRANS64.TRYWAIT P0, [R193+URZ+0xe0], R2 ;  /* 0x0000e002c10075a7 */ /* 0x000e6400080011ff */
[----:B-1----:R-:W-:Y:S05]  /*5bf0*/  @!P0 BRA `(.L_x_97) ;  /* 0x0000006000208947 */ /* 0x002fea0003800000 */
.L_x_96:
[----:B------:R-:W-:Y:S04]  /*5c00*/  BSSY.RECONVERGENT B6, `(.L_x_98) ;  /* 0x0000012000067945 */ /* 0x000fe80003800200 */
[----:B------:R-:W-:Y:S05]  /*5c10*/  @!P1 BRA `(.L_x_99) ;  /* 0x0000000000409947 */ /* 0x000fea0003800000 */
[----:B------:R-:W4:Y:S01]  /*5c20*/  LDCU.64 UR8, c[0x4][0x78] ;  /* 0x01000f00ff0877ac */ /* 0x000f220008000a00 */
[----:B------:R-:W-:Y:S01]  /*5c30*/  MOV R3, 0x0 ;  /* 0x0000000000037802 */ /* 0x000fe20000000f00 */
[----:B------:R-:W-:Y:S02]  /*5c40*/  HFMA2 R12, -RZ, RZ, 0, 5.9604644775390625e-08 ;  /* 0x00000001ff0c7431 */ /* 0x000fe400000001ff */
[----:B------:R-:W-:Y:S02]  /*5c50*/  IMAD.MOV.U32 R8, RZ, RZ, 0x192 ;  /* 0x00000192ff087424 */ /* 0x000fe400078e00ff */
[----:B------:R-:W-:Y:S01]  /*5c60*/  IMAD.MOV.U32 R13, RZ, RZ, RZ ;  /* 0x000000ffff0d7224 */ /* 0x000fe200078e00ff */
[----:B------:R-:W5:Y:S01]  /*5c70*/  LDCU.64 UR6, c[0x4][0x80] ;  /* 0x01001000ff0677ac */ /* 0x000f620008000a00 */
[----:B-1----:R-:W1:Y:S01]  /*5c80*/  LDC.64 R2, c[0x4][R3] ;  /* 0x0100000003027b82 */ /* 0x002e620000000a00 */
[----:B------:R-:W2:Y:S01]  /*5c90*/  LDCU.64 UR4, c[0x4][0x18] ;  /* 0x01000300ff0477ac */ /* 0x000ea20008000a00 */
[----:B----4-:R-:W-:Y:S01]  /*5ca0*/  MOV R5, UR9 ;  /* 0x0000000900057c02 */ /* 0x010fe20008000f00 */
[----:B------:R-:W-:Y:S01]  /*5cb0*/  IMAD.U32 R4, RZ, RZ, UR8 ;  /* 0x00000008ff047e24 */ /* 0x000fe2000f8e00ff */
[----:B-----5:R-:W-:Y:S01]  /*5cc0*/  MOV R7, UR7 ;  /* 0x0000000700077c02 */ /* 0x020fe20008000f00 */
[----:B------:R-:W-:Y:S01]  /*5cd0*/  IMAD.U32 R6, RZ, RZ, UR6 ;  /* 0x00000006ff067e24 */ /* 0x000fe2000f8e00ff */
[----:B--2---:R-:W-:Y:S01]  /*5ce0*/  MOV R11, UR5 ;  /* 0x00000005000b7c02 */ /* 0x004fe20008000f00 */
[----:B------:R-:W-:Y:S02]  /*5cf0*/  IMAD.U32 R10, RZ, RZ, UR4 ;  /* 0x00000004ff0a7e24 */ /* 0x000fe4000f8e00ff */
[----:B------:R-:W-:Y:S07]  /*5d00*/  LEPC R20, `(.L_x_99) ;  /* 0x000000001014794e */ /* 0x000fee0000000000 */
[----:B-1-3--:R-:W-:Y:S05]  /*5d10*/  CALL.ABS.NOINC R2 ;  /* 0x0000000002007343 */ /* 0x00afea0003c00000 */
.L_x_99:
[----:B------:R-:W-:Y:S05]  /*5d20*/  BSYNC.RECONVERGENT B6 ;  /* 0x0000000000067941 */ /* 0x000fea0003800200 */
.L_x_98:
[-C--:B---3--:R-:W-:Y:S01]  /*5d30*/  F2FP.F16.E5M2.UNPACK_B R83, R148.reuse ;  /* 0x00000094ff53723e */ /* 0x088fe200020004ff */
[----:B------:R-:W-:Y:S05]  /*5d40*/  WARPSYNC.ALL ;  /* 0x0000000000007948 */ /* 0x000fea0003800000 */
[----:B------:R-:W-:Y:S01]  /*5d50*/  R2UR UR4, R80 ;  /* 0x00000000500472ca */ /* 0x000fe200000e0000 */
[--C-:B------:R-:W-:Y:S01]  /*5d60*/  HADD2.F32 R82, -RZ, R83.reuse.H0_H0 ;  /* 0x20000053ff527230 */ /* 0x100fe20000004100 */
[----:B------:R-:W-:Y:S01]  /*5d70*/  F2FP.F16.E5M2.UNPACK_B R85, R148.H1 ;  /* 0x00000094ff55723e */ /* 0x000fe200030004ff */
[----:B------:R-:W-:Y:S01]  /*5d80*/  HADD2.F32 R83, -RZ, R83.H1_H1 ;  /* 0x30000053ff537230 */ /* 0x000fe20000004100 */
[-C--:B------:R-:W-:Y:S01]  /*5d90*/  F2FP.F16.E5M2.UNPACK_B R87, R149.reuse ;  /* 0x00000095ff57723e */ /* 0x080fe200020004ff */
[----:B------:R-:W-:Y:S01]  /*5da0*/  BSSY.RECONVERGENT B0, `(.L_x_100) ;  /* 0x000011d000007945 */ /* 0x000fe20003800200 */
[----:B------:R-:W-:Y:S01]  /*5db0*/  F2FP.F16.E5M2.UNPACK_B R89, R149.H1 ;  /* 0x00000095ff59723e */ /* 0x000fe200030004ff */
[----:B------:R-:W-:Y:S01]  /*5dc0*/  HADD2.F32 R84, -RZ, R85.H0_H0 ;  /* 0x20000055ff547230 */ /* 0x000fe20000004100 */
[-C--:B------:R-:W-:Y:S01]  /*5dd0*/  F2FP.F16.E5M2.UNPACK_B R91, R150.reuse ;  /* 0x00000096ff5b723e */ /* 0x080fe200020004ff */
[----:B------:R-:W-:Y:S01]  /*5de0*/  HADD2.F32 R88, -RZ, R87.H1_H1 ;  /* 0x30000057ff587230 */ /* 0x000fe20000004100 */
[----:B------:R-:W-:Y:S01]  /*5df0*/  F2FP.F16.E5M2.UNPACK_B R93, R150.H1 ;  /* 0x00000096ff5d723e */ /* 0x000fe200030004ff */
[----:B------:R-:W-:Y:S01]  /*5e00*/  HADD2.F32 R86, -RZ, R85.H1_H1 ;  /* 0x30000055ff567230 */ /* 0x000fe20000004100 */
[-C--:B------:R-:W-:Y:S01]  /*5e10*/  F2FP.F16.E5M2.UNPACK_B R95, R151.reuse ;  /* 0x00000097ff5f723e */ /* 0x080fe200020004ff */
[----:B------:R-:W2:Y:S01]  /*5e20*/  LDTM.x64 R4, tmem[UR4] ;  /* 0x00000004000479ee */ /* 0x000ea20008340000 */
[----:B------:R-:W-:Y:S01]  /*5e30*/  F2FP.F16.E5M2.UNPACK_B R97, R151.H1 ;  /* 0x00000097ff61723e */ /* 0x000fe200030004ff */
[----:B------:R-:W-:Y:S01]  /*5e40*/  HADD2.F32 R85, -RZ, R87.H0_H0 ;  /* 0x20000057ff557230 */ /* 0x000fe20000004100 */
[-C--:B------:R-:W-:Y:S01]  /*5e50*/  F2FP.F16.E5M2.UNPACK_B R99, R152.reuse ;  /* 0x00000098ff63723e */ /* 0x080fe200020004ff */
[----:B------:R-:W-:Y:S01]  /*5e60*/  HADD2.F32 R87, -RZ, R89.H0_H0 ;  /* 0x20000059ff577230 */ /* 0x000fe20000004100 */
[----:B------:R-:W-:Y:S01]  /*5e70*/  F2FP.F16.E5M2.UNPACK_B R101, R152.H1 ;  /* 0x00000098ff65723e */ /* 0x000fe200030004ff */
[----:B------:R-:W-:Y:S01]  /*5e80*/  HADD2.F32 R92, -RZ, R91.H1_H1 ;  /* 0x3000005bff5c7230 */ /* 0x000fe20000004100 */
[----:B------:R-:W-:Y:S01]  /*5e90*/  SHF.L.U32 R199, R176, 0x4, RZ ;  /* 0x00000004b0c77819 */ /* 0x000fe200000006ff */
[----:B------:R-:W-:Y:S01]  /*5ea0*/  HADD2.F32 R96, -RZ, R95.H1_H1 ;  /* 0x3000005fff607230 */ /* 0x000fe20000004100 */
[----:B------:R-:W-:Y:S01]  /*5eb0*/  SHF.L.U32 R207, R175, 0x4, RZ ;  /* 0x00000004afcf7819 */ /* 0x000fe200000006ff */
[----:B------:R-:W-:Y:S01]  /*5ec0*/  HADD2.F32 R100, -RZ, R99.H1_H1 ;  /* 0x30000063ff647230 */ /* 0x000fe20000004100 */
[----:B------:R-:W-:Y:S01]  /*5ed0*/  IADD3 R192, PT, PT, R186, R199, RZ ;  /* 0x000000c7bac07210 */ /* 0x000fe20007ffe0ff */
[----:B------:R-:W-:Y:S01]  /*5ee0*/  HADD2.F32 R90, -RZ, R89.H1_H1 ;  /* 0x30000059ff5a7230 */ /* 0x000fe20000004100 */
[----:B------:R-:W-:Y:S01]  /*5ef0*/  SHF.L.U32 R205, R184, 0x4, RZ ;  /* 0x00000004b8cd7819 */ /* 0x000fe200000006ff */
[----:B------:R-:W-:Y:S01]  /*5f00*/  HADD2.F32 R89, -RZ, R91.H0_H0 ;  /* 0x2000005bff597230 */ /* 0x000fe20000004100 */
[-C--:B------:R-:W-:Y:S01]  /*5f10*/  F2FP.F16.E5M2.UNPACK_B R103, R153.reuse ;  /* 0x00000099ff67723e */ /* 0x080fe200020004ff */
[--C-:B------:R-:W-:Y:S01]  /*5f20*/  HADD2.F32 R91, -RZ, R93.reuse.H0_H0 ;  /* 0x2000005dff5b7230 */ /* 0x100fe20000004100 */
[----:B------:R-:W-:Y:S01]  /*5f30*/  IADD3 R194, PT, PT, R205, R192, RZ ;  /* 0x000000c0cdc27210 */ /* 0x000fe20007ffe0ff */
[----:B------:R-:W-:Y:S01]  /*5f40*/  HADD2.F32 R94, -RZ, R93.H1_H1 ;  /* 0x3000005dff5e7230 */ /* 0x000fe20000004100 */
[----:B------:R-:W-:Y:S01]  /*5f50*/  F2FP.F16.E5M2.UNPACK_B R105, R153.H1 ;  /* 0x00000099ff69723e */ /* 0x000fe200030004ff */
[----:B------:R-:W-:Y:S01]  /*5f60*/  HADD2.F32 R93, -RZ, R95.H0_H0 ;  /* 0x2000005fff5d7230 */ /* 0x000fe20000004100 */
[-C--:B------:R-:W-:Y:S01]  /*5f70*/  F2FP.F16.E5M2.UNPACK_B R107, R154.reuse ;  /* 0x0000009aff6b723e */ /* 0x080fe200020004ff */
[----:B------:R-:W-:Y:S01]  /*5f80*/  HADD2.F32 R104, -RZ, R103.H1_H1 ;  /* 0x30000067ff687230 */ /* 0x000fe20000004100 */
[----:B------:R-:W-:Y:S01]  /*5f90*/  F2FP.F16.E5M2.UNPACK_B R109, R154.H1 ;  /* 0x0000009aff6d723e */ /* 0x000fe200030004ff */
[C---:B--2---:R-:W-:Y:S01]  /*5fa0*/  FMUL R0, R78.reuse, R4 ;  /* 0x000000044e007220 */ /* 0x044fe20000400000 */
[C---:B-1----:R-:W-:Y:S01]  /*5fb0*/  FMUL R2, R78.reuse, R5 ;  /* 0x000000054e027220 */ /* 0x042fe20000400000 */
[C---:B------:R-:W-:Y:S01]  /*5fc0*/  FMUL R4, R78.reuse, R8 ;  /* 0x000000084e047220 */ /* 0x040fe20000400000 */
[C---:B------:R-:W-:Y:S01]  /*5fd0*/  FMUL R5, R78.reuse, R9 ;  /* 0x000000094e057220 */ /* 0x040fe20000400000 */
[C---:B------:R-:W-:Y:S01]  /*5fe0*/  FFMA R0, R81.reuse, R82, R0 ;  /* 0x0000005251007223 */ /* 0x040fe20000000000 */
[C---:B------:R-:W-:Y:S01]  /*5ff0*/  FFMA R2, R81.reuse, R83, R2 ;  /* 0x0000005351027223 */ /* 0x040fe20000000002 */
[C---:B------:R-:W-:Y:S01]  /*6000*/  FMUL R8, R78.reuse, R12 ;  /* 0x0000000c4e087220 */ /* 0x040fe20000400000 */
[C---:B------:R-:W-:Y:S01]  /*6010*/  FMUL R9, R78.reuse, R13 ;  /* 0x0000000d4e097220 */ /* 0x040fe20000400000 */
[C---:B------:R-:W-:Y:S01]  /*6020*/  FMUL R12, R78.reuse, R16 ;  /* 0x000000104e0c7220 */ /* 0x040fe20000400000 */
[C---:B------:R-:W-:Y:S01]  /*6030*/  FMUL R13, R78.reuse, R17 ;  /* 0x000000114e0d7220 */ /* 0x040fe20000400000 */
[C---:B------:R-:W-:Y:S01]  /*6040*/  FMUL R16, R78.reuse, R20 ;  /* 0x000000144e107220 */ /* 0x040fe20000400000 */
[C---:B------:R-:W-:Y:S01]  /*6050*/  FMUL R17, R78.reuse, R21 ;  /* 0x000000154e117220 */ /* 0x040fe20000400000 */
[C---:B------:R-:W-:Y:S01]  /*6060*/  FMUL R20, R78.reuse, R24 ;  /* 0x000000184e147220 */ /* 0x040fe20000400000 */
[C---:B------:R-:W-:Y:S01]  /*6070*/  FMUL R21, R78.reuse, R25 ;  /* 0x000000194e157220 */ /* 0x040fe20000400000 */
[----:B------:R-:W-:Y:S02]  /*6080*/  HADD2.F32 R108, -RZ, R107.H1_H1 ;  /* 0x3000006bff6c7230 */ /* 0x000fe40000004100 */
[C---:B------:R-:W-:Y:S01]  /*6090*/  FMUL R24, R78.reuse, R28 ;  /* 0x0000001c4e187220 */ /* 0x040fe20000400000 */
[C---:B------:R-:W-:Y:S01]  /*60a0*/  FMUL R25, R78.reuse, R29 ;  /* 0x0000001d4e197220 */ /* 0x040fe20000400000 */
[C---:B------:R-:W-:Y:S01]  /*60b0*/  FMUL R28, R78.reuse, R32 ;  /* 0x000000204e1c7220 */ /* 0x040fe20000400000 */
[C---:B------:R-:W-:Y:S01]  /*60c0*/  FMUL R29, R78.reuse, R33 ;  /* 0x000000214e1d7220 */ /* 0x040fe20000400000 */
[C---:B------:R-:W-:Y:S01]  /*60d0*/  FMUL R32, R78.reuse, R36 ;  /* 0x000000244e207220 */ /* 0x040fe20000400000 */
[----:B------:R-:W-:Y:S01]  /*60e0*/  F2FP.F16.E5M2.UNPACK_B R111, R155 ;  /* 0x0000009bff6f723e */ /* 0x000fe200020004ff */
[C---:B------:R-:W-:Y:S01]  /*60f0*/  FMUL R33, R78.reuse, R37 ;  /* 0x000000254e217220 */ /* 0x040fe20000400000 */
[C---:B------:R-:W-:Y:S01]  /*6100*/  FMUL R36, R78.reuse, R40 ;  /* 0x000000284e247220 */ /* 0x040fe20000400000 */
[----:B------:R-:W-:Y:S01]  /*6110*/  F2FP.F16.E5M2.UNPACK_B R113, R155.H1 ;  /* 0x0000009bff71723e */ /* 0x000fe200030004ff */
[C---:B------:R-:W-:Y:S01]  /*6120*/  FMUL R37, R78.reuse, R41 ;  /* 0x000000294e257220 */ /* 0x040fe20000400000 */
[----:B------:R-:W-:Y:S02]  /*6130*/  HADD2.F32 R112, -RZ, R111.H1_H1 ;  /* 0x3000006fff707230 */ /* 0x000fe40000004100 */
        /* <DEDUP_REMOVED lines=26> */
[C---:B------:R-:W-:Y:S01]  /*62e0*/  FFMA R3, R81.reuse, R84, R3 ;  /* 0x0000005451037223 */ /* 0x040fe20000000003 */
[C---:B------:R-:W-:Y:S01]  /*62f0*/  FFMA R7, R81.reuse, R86, R7 ;  /* 0x0000005651077223 */ /* 0x040fe20000000007 */
[----:B------:R-:W-:Y:S01]  /*6300*/  F2FP.F16.E5M2.UNPACK_B R131, R160 ;  /* 0x000000a0ff83723e */ /* 0x000fe200020004ff */
[C---:B------:R-:W-:Y:S01]  /*6310*/  FFMA R4, R81.reuse, R85, R4 ;  /* 0x0000005551047223 */ /* 0x040fe20000000004 */
[C---:B------:R-:W-:Y:S01]  /*6320*/  FFMA R5, R81.reuse, R88, R5 ;  /* 0x0000005851057223 */ /* 0x040fe20000000005 */
[----:B------:R-:W-:Y:S01]  /*6330*/  F2FP.F16.E5M2.UNPACK_B R133, R160.H1 ;  /* 0x000000a0ff85723e */ /* 0x000fe200030004ff */
[----:B------:R-:W-:Y:S01]  /*6340*/  FFMA R6, R81, R87, R6 ;  /* 0x0000005751067223 */ /* 0x000fe20000000006 */
[----:B------:R-:W-:Y:S01]  /*6350*/  F2FP.SATFINITE.E5M2.F32.PACK_AB_MERGE_C R195, R7, R3, RZ ;  /* 0x0000000307c3723e */ /* 0x000fe200048060ff */
[----:B------:R-:W-:Y:S02]  /*6360*/  HADD2.F32 R128, -RZ, R127.H1_H1 ;  /* 0x3000007fff807230 */ /* 0x000fe40000004100 */
[----:B------:R-:W-:Y:S01]  /*6370*/  FMUL R11, R78, R11 ;  /* 0x0000000b4e0b7220 */ /* 0x000fe20000400000 */
[----:B------:R-:W-:Y:S01]  /*6380*/  HADD2.F32 R132, -RZ, R131.H1_H1 ;  /* 0x30000083ff847230 */ /* 0x000fe20000004100 */
[----:B------:R-:W-:Y:S01]  /*6390*/  F2FP.SATFINITE.E5M2.F32.PACK_AB_MERGE_C R200, R2, R0, R195 ;  /* 0x0000000002c8723e */ /* 0x000fe200048060c3 */
[----:B------:R-:W-:Y:S01]  /*63a0*/  FMUL R10, R78, R14 ;  /* 0x0000000e4e0a7220 */ /* 0x000fe20000400000 */
[----:B------:R-:W-:Y:S01]  /*63b0*/  IADD3 R195, PT, PT, R186, R207, RZ ;  /* 0x000000cfbac37210 */ /* 0x000fe20007ffe0ff */
[C---:B------:R-:W-:Y:S01]  /*63c0*/  FFMA R11, R81.reuse, R90, R11 ;  /* 0x0000005a510b7223 */ /* 0x040fe2000000000b */
[C---:B------:R-:W-:Y:S01]  /*63d0*/  FFMA R8, R81.reuse, R89, R8 ;  /* 0x0000005951087223 */ /* 0x040fe20000000008 */
[C---:B------:R-:W-:Y:S01]  /*63e0*/  FFMA R9, R81.reuse, R92, R9 ;  /* 0x0000005c51097223 */ /* 0x040fe20000000009 */
[--C-:B------:R-:W-:Y:S02]  /*63f0*/  HADD2.F32 R95, -RZ, R97.reuse.H0_H0 ;  /* 0x20000061ff5f7230 */ /* 0x100fe40000004100 */
[----:B------:R-:W-:Y:S01]  /*6400*/  FFMA R10, R81, R91, R10 ;  /* 0x0000005b510a7223 */ /* 0x000fe2000000000a */
[----:B------:R-:W-:Y:S01]  /*6410*/  F2FP.SATFINITE.E5M2.F32.PACK_AB_MERGE_C R201, R11, R6, RZ ;  /* 0x000000060bc9723e */ /* 0x000fe200048060ff */
[C---:B------:R-:W-:Y:S01]  /*6420*/  FMUL R15, R78.reuse, R15 ;  /* 0x0000000f4e0f7220 */ /* 0x040fe20000400000 */
[----:B------:R-:W-:Y:S02]  /*6430*/  HADD2.F32 R98, -RZ, R97.H1_H1 ;  /* 0x30000061ff627230 */ /* 0x000fe40000004100 */
[C---:B------:R-:W-:Y:S01]  /*6440*/  FMUL R14, R78.reuse, R18 ;  /* 0x000000124e0e7220 */ /* 0x040fe20000400000 */
[----:B------:R-:W-:Y:S01]  /*6450*/  F2FP.SATFINITE.E5M2.F32.PACK_AB_MERGE_C R201, R5, R4, R201 ;  /* 0x0000000405c9723e */ /* 0x000fe200048060c9 */
[----:B------:R-:W-:Y:S02]  /*6460*/  HADD2.F32 R97, -RZ, R99.H0_H0 ;  /* 0x20000063ff617230 */ /* 0x000fe40000004100 */
[C---:B------:R-:W-:Y:S01]  /*6470*/  FFMA R15, R81.reuse, R94, R15 ;  /* 0x0000005e510f7223 */ /* 0x040fe2000000000f */
[C---:B------:R-:W-:Y:S01]  /*6480*/  FFMA R12, R81.reuse, R93, R12 ;  /* 0x0000005d510c7223 */ /* 0x040fe2000000000c */
[----:B------:R-:W-:Y:S01]  /*6490*/  FFMA R13, R81, R96, R13 ;  /* 0x00000060510d7223 */ /* 0x000fe2000000000d */
[----:B------:R-:W-:Y:S01]  /*64a0*/  F2FP.F16.E5M2.UNPACK_B R135, R161 ;  /* 0x000000a1ff87723e */ /* 0x000fe200020004ff */
[--C-:B------:R-:W-:Y:S01]  /*64b0*/  HADD2.F32 R99, -RZ, R101.reuse.H0_H0 ;  /* 0x20000065ff637230 */ /* 0x100fe20000004100 */
[----:B------:R-:W-:Y:S01]  /*64c0*/  F2FP.SATFINITE.E5M2.F32.PACK_AB_MERGE_C R202, R15, R10, RZ ;  /* 0x0000000a0fca723e */ /* 0x000fe200048060ff */
[----:B------:R-:W-:Y:S01]  /*64d0*/  FFMA R14, R81, R95, R14 ;  /* 0x0000005f510e7223 */ /* 0x000fe2000000000e */
[C---:B------:R-:W-:Y:S01]  /*64e0*/  FMUL R19, R78.reuse, R19 ;  /* 0x000000134e137220 */ /* 0x040fe20000400000 */
[----:B------:R-:W-:Y:S01]  /*64f0*/  HADD2.F32 R102, -RZ, R101.H1_H1 ;  /* 0x30000065ff667230 */ /* 0x000fe20000004100 */
[----:B------:R-:W-:Y:S01]  /*6500*/  F2FP.SATFINITE.E5M2.F32.PACK_AB_MERGE_C R202, R9, R8, R202 ;  /* 0x0000000809ca723e */ /* 0x000fe200048060ca */
[----:B------:R-:W-:Y:S02]  /*6510*/  HADD2.F32 R101, -RZ, R103.H0_H0 ;  /* 0x20000067ff657230 */ /* 0x000fe40000004100 */
[C---:B------:R-:W-:Y:S01]  /*6520*/  FFMA R19, R81.reuse, R98, R19 ;  /* 0x0000006251137223 */ /* 0x040fe20000000013 */
[C---:B------:R-:W-:Y:S01]  /*6530*/  FFMA R16, R81.reuse, R97, R16 ;  /* 0x0000006151107223 */ /* 0x040fe20000000010 */
[----:B------:R-:W-:Y:S01]  /*6540*/  FFMA R17, R81, R100, R17 ;  /* 0x0000006451117223 */ /* 0x000fe20000000011 */
[----:B------:R-:W-:Y:S02]  /*6550*/  HADD2.F32 R136, -RZ, R135.H1_H1 ;  /* 0x30000087ff887230 */ /* 0x000fe40000004100 */
[C---:B------:R-:W-:Y:S01]  /*6560*/  FMUL R18, R78.reuse, R22 ;  /* 0x000000164e127220 */ /* 0x040fe20000400000 */
[----:B------:R-:W-:Y:S01]  /*6570*/  F2FP.F16.E5M2.UNPACK_B R137, R161.H1 ;  /* 0x000000a1ff89723e */ /* 0x000fe200030004ff */
[C---:B------:R-:W-:Y:S01]  /*6580*/  FMUL R23, R78.reuse, R23 ;  /* 0x000000174e177220 */ /* 0x040fe20000400000 */
[--C-:B------:R-:W-:Y:S01]  /*6590*/  HADD2.F32 R103, -RZ, R105.reuse.H0_H0 ;  /* 0x20000069ff677230 */ /* 0x100fe20000004100 */
[----:B------:R-:W-:Y:S01]  /*65a0*/  F2FP.SATFINITE.E5M2.F32.PACK_AB_MERGE_C R203, R19, R14, RZ ;  /* 0x0000000e13cb723e */ /* 0x000fe200048060ff */
[C---:B------:R-:W-:Y:S01]  /*65b0*/  FFMA R18, R81.reuse, R99, R18 ;  /* 0x0000006351127223 */ /* 0x040fe20000000012 */
[C---:B------:R-:W-:Y:S01]  /*65c0*/  FFMA R23, R81.reuse, R102, R23 ;  /* 0x0000006651177223 */ /* 0x040fe20000000017 */
[----:B------:R-:W-:Y:S01]  /*65d0*/  FFMA R20, R81, R101, R20 ;  /* 0x0000006551147223 */ /* 0x000fe20000000014 */
[----:B------:R-:W-:Y:S01]  /*65e0*/  F2FP.F16.E5M2.UNPACK_B R139, R162 ;  /* 0x000000a2ff8b723e */ /* 0x000fe200020004ff */
[----:B------:R-:W-:Y:S01]  /*65f0*/  HADD2.F32 R106, -RZ, R105.H1_H1 ;  /* 0x30000069ff6a7230 */ /* 0x000fe20000004100 */
[----:B------:R-:W-:Y:S01]  /*6600*/  F2FP.SATFINITE.E5M2.F32.PACK_AB_MERGE_C R203, R13, R12, R203 ;  /* 0x0000000c0dcb723e */ /* 0x000fe200048060cb */
[----:B------:R-:W-:Y:S01]  /*6610*/  FFMA R21, R81, R104, R21 ;  /* 0x0000006851157223 */ /* 0x000fe20000000015 */
[----:B------:R-:W-:Y:S01]  /*6620*/  F2FP.SATFINITE.E5M2.F32.PACK_AB_MERGE_C R208, R23, R18, RZ ;  /* 0x0000001217d0723e */ /* 0x000fe200048060ff */
[----:B------:R-:W-:Y:S02]  /*6630*/  HADD2.F32 R105, -RZ, R107.H0_H0 ;  /* 0x2000006bff697230 */ /* 0x000fe40000004100 */
[C---:B------:R-:W-:Y:S01]  /*6640*/  FMUL R22, R78.reuse, R26 ;  /* 0x0000001a4e167220 */ /* 0x040fe20000400000 */
[----:B------:R1:W-:Y:S01]  /*6650*/  STS.128 [R172+UR49+0x8200], R200 ;  /* 0x008200c8ac007988 */ /* 0x0003e20008000c31 */
[----:B------:R-:W-:Y:S01]  /*6660*/  F2FP.SATFINITE.E5M2.F32.PACK_AB_MERGE_C R208, R17, R16, R208 ;  /* 0x0000001011d0723e */ /* 0x000fe200048060d0 */
[----:B------:R-:W-:Y:S02]  /*6670*/  HADD2.F32 R140, -RZ, R139.H1_H1 ;  /* 0x3000008bff8c7230 */ /* 0x000fe40000004100 */
[C---:B------:R-:W-:Y:S01]  /*6680*/  FFMA R22, R81.reuse, R103, R22 ;  /* 0x0000006751167223 */ /* 0x040fe20000000016 */
[C---:B------:R-:W-:Y:S01]  /*6690*/  FMUL R27, R78.reuse, R27 ;  /* 0x0000001b4e1b7220 */ /* 0x040fe20000400000 */
[--C-:B------:R-:W-:Y:S02]  /*66a0*/  HADD2.F32 R107, -RZ, R109.reuse.H0_H0 ;  /* 0x2000006dff6b7230 */ /* 0x100fe40000004100 */
[C---:B------:R-:W-:Y:S01]  /*66b0*/  FMUL R26, R78.reuse, R30 ;  /* 0x0000001e4e1a7220 */ /* 0x040fe20000400000 */
[----:B------:R-:W-:Y:S02]  /*66c0*/  HADD2.F32 R110, -RZ, R109.H1_H1 ;  /* 0x3000006dff6e7230 */ /* 0x000fe40000004100 */
[C---:B------:R-:W-:Y:S01]  /*66d0*/  FFMA R27, R81.reuse, R106, R27 ;  /* 0x0000006a511b7223 */ /* 0x040fe2000000001b */
[C---:B------:R-:W-:Y:S01]  /*66e0*/  FFMA R24, R81.reuse, R105, R24 ;  /* 0x0000006951187223 */ /* 0x040fe20000000018 */
[----:B------:R-:W-:Y:S01]  /*66f0*/  FFMA R25, R81, R108, R25 ;  /* 0x0000006c51197223 */ /* 0x000fe20000000019 */
[----:B------:R-:W-:Y:S01]  /*6700*/  F2FP.F16.E5M2.UNPACK_B R141, R162.H1 ;  /* 0x000000a2ff8d723e */ /* 0x000fe200030004ff */
[----:B------:R-:W-:Y:S01]  /*6710*/  HADD2.F32 R109, -RZ, R111.H0_H0 ;  /* 0x2000006fff6d7230 */ /* 0x000fe20000004100 */
[----:B------:R-:W-:Y:S01]  /*6720*/  F2FP.SATFINITE.E5M2.F32.PACK_AB_MERGE_C R209, R27, R22, RZ ;  /* 0x000000161bd1723e */ /* 0x000fe200048060ff */
[----:B------:R-:W-:Y:S01]  /*6730*/  FFMA R26, R81, R107, R26 ;  /* 0x0000006b511a7223 */ /* 0x000fe2000000001a */
[C---:B------:R-:W-:Y:S01]  /*6740*/  FMUL R31, R78.reuse, R31 ;  /* 0x0000001f4e1f7220 */ /* 0x040fe20000400000 */
[--C-:B------:R-:W-:Y:S01]  /*6750*/  HADD2.F32 R111, -RZ, R113.reuse.H0_H0 ;  /* 0x20000071ff6f7230 */ /* 0x100fe20000004100 */
[----:B------:R-:W-:Y:S01]  /*6760*/  F2FP.SATFINITE.E5M2.F32.PACK_AB_MERGE_C R209, R21, R20, R209 ;  /* 0x0000001415d1723e */ /* 0x000fe200048060d1 */
[----:B------:R-:W-:Y:S02]  /*6770*/  HADD2.F32 R114, -RZ, R113.H1_H1 ;  /* 0x30000071ff727230 */ /* 0x000fe40000004100 */
[C---:B------:R-:W-:Y:S01]  /*6780*/  FFMA R31, R81.reuse, R110, R31 ;  /* 0x0000006e511f7223 */ /* 0x040fe2000000001f */
[C---:B------:R-:W-:Y:S01]  /*6790*/  FFMA R28, R81.reuse, R109, R28 ;  /* 0x0000006d511c7223 */ /* 0x040fe2000000001c */
[----:B------:R-:W-:Y:S01]  /*67a0*/  FFMA R29, R81, R112, R29 ;  /* 0x00000070511d7223 */ /* 0x000fe2000000001d */
[----:B------:R-:W-:Y:S02]  /*67b0*/  HADD2.F32 R113, -RZ, R115.H0_H0 ;  /* 0x20000073ff717230 */ /* 0x000fe40000004100 */
[C---:B------:R-:W-:Y:S01]  /*67c0*/  FMUL R30, R78.reuse, R34 ;  /* 0x000000224e1e7220 */ /* 0x040fe20000400000 */
[----:B------:R-:W-:Y:S01]  /*67d0*/  F2FP.F16.E5M2.UNPACK_B R143, R163 ;  /* 0x000000a3ff8f723e */ /* 0x000fe200020004ff */
[C---:B------:R-:W-:Y:S01]  /*67e0*/  FMUL R35, R78.reuse, R35 ;  /* 0x000000234e237220 */ /* 0x040fe20000400000 */
[----:B------:R-:W-:Y:S01]  /*67f0*/  HADD2.F32 R115, -RZ, R117.H0_H0 ;  /* 0x20000075ff737230 */ /* 0x000fe20000004100 */
[----:B------:R-:W-:Y:S01]  /*6800*/  F2FP.SATFINITE.E5M2.F32.PACK_AB_MERGE_C R210, R31, R26, RZ ;  /* 0x0000001a1fd2723e */ /* 0x000fe200048060ff */
[C---:B------:R-:W-:Y:S01]  /*6810*/  FFMA R30, R81.reuse, R111, R30 ;  /* 0x0000006f511e7223 */ /* 0x040fe2000000001e */
[C---:B------:R-:W-:Y:S01]  /*6820*/  FFMA R35, R81.reuse, R114, R35 ;  /* 0x0000007251237223 */ /* 0x040fe20000000023 */
[C---:B------:R-:W-:Y:S01]  /*6830*/  FFMA R32, R81.reuse, R113, R32 ;  /* 0x0000007151207223 */ /* 0x040fe20000000020 */
[----:B------:R-:W-:Y:S01]  /*6840*/  F2FP.F16.E5M2.UNPACK_B R145, R163.H1 ;  /* 0x000000a3ff91723e */ /* 0x000fe200030004ff */
[----:B------:R-:W-:Y:S01]  /*6850*/  FFMA R33, R81, R116, R33 ;  /* 0x0000007451217223 */ /* 0x000fe20000000021 */
[----:B------:R-:W-:Y:S01]  /*6860*/  F2FP.SATFINITE.E5M2.F32.PACK_AB_MERGE_C R210, R25, R24, R210 ;  /* 0x0000001819d2723e */ /* 0x000fe200048060d2 */
[----:B------:R-:W-:Y:S01]  /*6870*/  HADD2.F32 R144, -RZ, R143.H1_H1 ;  /* 0x3000008fff907230 */ /* 0x000fe20000004100 */
[----:B------:R-:W-:Y:S01]  /*6880*/  F2FP.SATFINITE.E5M2.F32.PACK_AB_MERGE_C R211, R35, R30, RZ ;  /* 0x0000001e23d3723e */ /* 0x000fe200048060ff */
[----:B------:R-:W-:Y:S02]  /*6890*/  HADD2.F32 R118, -RZ, R117.H1_H1 ;  /* 0x30000075ff767230 */ /* 0x000fe40000004100 */
[C---:B------:R-:W-:Y:S01]  /*68a0*/  FMUL R34, R78.reuse, R38 ;  /* 0x000000264e227220 */ /* 0x040fe20000400000 */
[----:B------:R-:W-:Y:S01]  /*68b0*/  HADD2.F32 R117, -RZ, R119.H0_H0 ;  /* 0x20000077ff757230 */ /* 0x000fe20000004100 */
[----:B------:R-:W-:Y:S01]  /*68c0*/  F2FP.SATFINITE.E5M2.F32.PACK_AB_MERGE_C R211, R29, R28, R211 ;  /* 0x0000001c1dd3723e */ /* 0x000fe200048060d3 */
[C---:B------:R-:W-:Y:S01]  /*68d0*/  FMUL R39, R78.reuse, R39 ;  /* 0x000000274e277220 */ /* 0x040fe20000400000 */
[--C-:B------:R-:W-:Y:S02]  /*68e0*/  HADD2.F32 R119, -RZ, R121.reuse.H0_H0 ;  /* 0x20000079ff777230 */ /* 0x100fe40000004100 */
[C---:B------:R-:W-:Y:S01]  /*68f0*/  FFMA R34, R81.reuse, R115, R34 ;  /* 0x0000007351227223 */ /* 0x040fe20000000022 */
[----:B------:R-:W-:Y:S01]  /*6900*/  HADD2.F32 R122, -RZ, R121.H1_H1 ;  /* 0x30000079ff7a7230 */ /* 0x000fe20000004100 */
[----:B------:R1:W-:Y:S01]  /*6910*/  STS.128 [R192+0x8010], R208 ;  /* 0x008010d0c0007388 */ /* 0x0003e20000000c00 */
[----:B------:R-:W-:Y:S02]  /*6920*/  HADD2.F32 R121, -RZ, R123.H0_H0 ;  /* 0x2000007bff797230 */ /* 0x000fe40000004100 */
[C---:B------:R-:W-:Y:S01]  /*6930*/  FFMA R39, R81.reuse, R118, R39 ;  /* 0x0000007651277223 */ /* 0x040fe20000000027 */
[C---:B------:R-:W-:Y:S01]  /*6940*/  FFMA R36, R81.reuse, R117, R36 ;  /* 0x0000007551247223 */ /* 0x040fe20000000024 */
[----:B------:R-:W-:Y:S01]  /*6950*/  FFMA R37, R81, R120, R37 ;  /* 0x0000007851257223 */ /* 0x000fe20000000025 */
[C---:B------:R-:W-:Y:S01]  /*6960*/  FMUL R38, R78.reuse, R42 ;  /* 0x0000002a4e267220 */ /* 0x040fe20000400000 */
[----:B------:R-:W-:Y:S01]  /*6970*/  ISETP.NE.AND P0, PT, R189, RZ, PT ;  /* 0x000000ffbd00720c */ /* 0x000fe20003f05270 */
[C---:B------:R-:W-:Y:S01]  /*6980*/  FMUL R43, R78.reuse, R43 ;  /* 0x0000002b4e2b7220 */ /* 0x040fe20000400000 */
[--C-:B------:R-:W-:Y:S01]  /*6990*/  HADD2.F32 R123, -RZ, R125.reuse.H0_H0 ;  /* 0x2000007dff7b7230 */ /* 0x100fe20000004100 */
[----:B------:R-:W-:Y:S01]  /*69a0*/  F2FP.SATFINITE.E5M2.F32.PACK_AB_MERGE_C R212, R39, R34, RZ ;  /* 0x0000002227d4723e */ /* 0x000fe200048060ff */
[C---:B------:R-:W-:Y:S01]  /*69b0*/  FFMA R38, R81.reuse, R119, R38 ;  /* 0x0000007751267223 */ /* 0x040fe20000000026 */
[C---:B------:R-:W-:Y:S01]  /*69c0*/  FFMA R43, R81.reuse, R122, R43 ;  /* 0x0000007a512b7223 */ /* 0x040fe2000000002b */
[----:B------:R-:W-:Y:S01]  /*69d0*/  FFMA R40, R81, R121, R40 ;  /* 0x0000007951287223 */ /* 0x000fe20000000028 */
[----:B------:R-:W-:Y:S01]  /*69e0*/  F2FP.SATFINITE.E5M2.F32.PACK_AB_MERGE_C R212, R33, R32, R212 ;  /* 0x0000002021d4723e */ /* 0x000fe200048060d4 */
[----:B------:R-:W-:Y:S01]  /*69f0*/  FFMA R41, R81, R124, R41 ;  /* 0x0000007c51297223 */ /* 0x000fe20000000029 */
[----:B------:R-:W-:Y:S01]  /*6a00*/  HADD2.F32 R126, -RZ, R125.H1_H1 ;  /* 0x3000007dff7e7230 */ /* 0x000fe20000004100 */
[----:B------:R-:W-:Y:S01]  /*6a10*/  F2FP.SATFINITE.E5M2.F32.PACK_AB_MERGE_C R213, R43, R38, RZ ;  /* 0x000000262bd5723e */ /* 0x000fe200048060ff */
[----:B------:R-:W-:Y:S02]  /*6a20*/  HADD2.F32 R125, -RZ, R127.H0_H0 ;  /* 0x2000007fff7d7230 */ /* 0x000fe40000004100 */
[C---:B------:R-:W-:Y:S01]  /*6a30*/  FMUL R42, R78.reuse, R46 ;  /* 0x0000002e4e2a7220 */ /* 0x040fe20000400000 */
[----:B------:R-:W-:Y:S01]  /*6a40*/  FMUL R47, R78, R47 ;  /* 0x0000002f4e2f7220 */ /* 0x000fe20000400000 */
[--C-:B------:R-:W-:Y:S01]  /*6a50*/  HADD2.F32 R127, -RZ, R129.reuse.H0_H0 ;  /* 0x20000081ff7f7230 */ /* 0x100fe20000004100 */
[----:B------:R-:W-:Y:S01]  /*6a60*/  F2FP.SATFINITE.E5M2.F32.PACK_AB_MERGE_C R213, R37, R36, R213 ;  /* 0x0000002425d5723e */ /* 0x000fe200048060d5 */
[C---:B------:R-:W-:Y:S01]  /*6a70*/  FFMA R42, R81.reuse, R123, R42 ;  /* 0x0000007b512a7223 */ /* 0x040fe2000000002a */
[C---:B------:R-:W-:Y:S01]  /*6a80*/  FFMA R47, R81.reuse, R126, R47 ;  /* 0x0000007e512f7223 */ /* 0x040fe2000000002f */
[C---:B------:R-:W-:Y:S01]  /*6a90*/  FFMA R44, R81.reuse, R125, R44 ;  /* 0x0000007d512c7223 */ /* 0x040fe2000000002c */
[----:B------:R-:W-:Y:S01]  /*6aa0*/  ISETP.NE.AND P6, PT, R198, RZ, PT ;  /* 0x000000ffc600720c */ /* 0x000fe20003fc5270 */
[----:B------:R-:W-:Y:S01]  /*6ab0*/  FFMA R45, R81, R128, R45 ;  /* 0x00000080512d7223 */ /* 0x000fe2000000002d */
[----:B------:R-:W-:Y:S01]  /*6ac0*/  HADD2.F32 R130, -RZ, R129.H1_H1 ;  /* 0x30000081ff827230 */ /* 0x000fe20000004100 */
[----:B------:R-:W-:Y:S01]  /*6ad0*/  F2FP.SATFINITE.E5M2.F32.PACK_AB_MERGE_C R214, R47, R42, RZ ;  /* 0x0000002a2fd6723e */ /* 0x000fe200048060ff */
[----:B------:R-:W-:Y:S02]  /*6ae0*/  HADD2.F32 R129, -RZ, R131.H0_H0 ;  /* 0x20000083ff817230 */ /* 0x000fe40000004100 */
[C---:B------:R-:W-:Y:S01]  /*6af0*/  FMUL R46, R78.reuse, R50 ;  /* 0x000000324e2e7220 */ /* 0x040fe20000400000 */
[C---:B------:R-:W-:Y:S01]  /*6b00*/  FMUL R51, R78.reuse, R51 ;  /* 0x000000334e337220 */ /* 0x040fe20000400000 */
[--C-:B------:R-:W-:Y:S02]  /*6b10*/  HADD2.F32 R131, -RZ, R133.reuse.H0_H0 ;  /* 0x20000085ff837230 */ /* 0x100fe40000004100 */
[C---:B------:R-:W-:Y:S01]  /*6b20*/  FMUL R50, R78.reuse, R54 ;  /* 0x000000364e327220 */ /* 0x040fe20000400000 */
[C---:B------:R-:W-:Y:S01]  /*6b30*/  FFMA R46, R81.reuse, R127, R46 ;  /* 0x0000007f512e7223 */ /* 0x040fe2000000002e */
[----:B------:R-:W-:Y:S02]  /*6b40*/  HADD2.F32 R134, -RZ, R133.H1_H1 ;  /* 0x30000085ff867230 */ /* 0x000fe40000004100 */
[C---:B------:R-:W-:Y:S01]  /*6b50*/  FFMA R51, R81.reuse, R130, R51 ;  /* 0x0000008251337223 */ /* 0x040fe20000000033 */
[----:B------:R-:W-:Y:S02]  /*6b60*/  HADD2.F32 R133, -RZ, R135.H0_H0 ;  /* 0x20000087ff857230 */ /* 0x000fe40000004100 */
[C---:B------:R-:W-:Y:S01]  /*6b70*/  FMUL R55, R78.reuse, R55 ;  /* 0x000000374e377220 */ /* 0x040fe20000400000 */
[C---:B------:R-:W-:Y:S01]  /*6b80*/  FFMA R48, R81.reuse, R129, R48 ;  /* 0x0000008151307223 */ /* 0x040fe20000000030 */
[C---:B------:R-:W-:Y:S01]  /*6b90*/  FFMA R49, R81.reuse, R132, R49 ;  /* 0x0000008451317223 */ /* 0x040fe20000000031 */
[--C-:B------:R-:W-:Y:S02]  /*6ba0*/  HADD2.F32 R135, -RZ, R137.reuse.H0_H0 ;  /* 0x20000089ff877230 */ /* 0x100fe40000004100 */
[C---:B------:R-:W-:Y:S01]  /*6bb0*/  FFMA R50, R81.reuse, R131, R50 ;  /* 0x0000008351327223 */ /* 0x040fe20000000032 */
[----:B------:R-:W-:Y:S02]  /*6bc0*/  HADD2.F32 R138, -RZ, R137.H1_H1 ;  /* 0x30000089ff8a7230 */ /* 0x000fe40000004100 */
[C---:B------:R-:W-:Y:S01]  /*6bd0*/  FMUL R54, R78.reuse, R58 ;  /* 0x0000003a4e367220 */ /* 0x040fe20000400000 */
[----:B------:R-:W-:Y:S02]  /*6be0*/  HADD2.F32 R137, -RZ, R139.H0_H0 ;  /* 0x2000008bff897230 */ /* 0x000fe40000004100 */
[C---:B------:R-:W-:Y:S01]  /*6bf0*/  FFMA R55, R81.reuse, R134, R55 ;  /* 0x0000008651377223 */ /* 0x040fe20000000037 */
        /* <DEDUP_REMOVED lines=16> */
[----:B------:R-:W-:Y:S01]  /*6d00*/  FFMA R63, R81, R142, R63 ;  /* 0x0000008e513f7223 */ /* 0x000fe2000000003f */
[----:B------:R-:W-:Y:S01]  /*6d10*/  FMUL R67, R78, R67 ;  /* 0x000000434e437220 */ /* 0x000fe20000400000 */
[----:B------:R-:W-:Y:S01]  /*6d20*/  F2FP.SATFINITE.E5M2.F32.PACK_AB_MERGE_C R215, R51, R46, RZ ;  /* 0x0000002e33d7723e */ /* 0x000fe200048060ff */
[C---:B------:R-:W-:Y:S01]  /*6d30*/  FFMA R60, R81.reuse, R141, R60 ;  /* 0x0000008d513c7223 */ /* 0x040fe2000000003c */
[C---:B------:R-:W-:Y:S01]  /*6d40*/  FFMA R61, R81.reuse, R144, R61 ;  /* 0x00000090513d7223 */ /* 0x040fe2000000003d */
[C---:B------:R-:W-:Y:S01]  /*6d50*/  FFMA R62, R81.reuse, R143, R62 ;  /* 0x0000008f513e7223 */ /* 0x040fe2000000003e */
[----:B------:R-:W-:Y:S01]  /*6d60*/  FFMA R67, R81, R146, R67 ;  /* 0x0000009251437223 */ /* 0x000fe20000000043 */
[----:B------:R-:W-:Y:S02]  /*6d70*/  F2FP.SATFINITE.E5M2.F32.PACK_AB_MERGE_C R214, R41, R40, R214 ;  /* 0x0000002829d6723e */ /* 0x000fe400048060d6 */
[----:B------:R-:W-:Y:S02]  /*6d80*/  F2FP.SATFINITE.E5M2.F32.PACK_AB_MERGE_C R215, R45, R44, R215 ;  /* 0x0000002c2dd7723e */ /* 0x000fe400048060d7 */
[----:B------:R-:W-:Y:S02]  /*6d90*/  F2FP.SATFINITE.E5M2.F32.PACK_AB_MERGE_C R216, R55, R50, RZ ;  /* 0x0000003237d8723e */ /* 0x000fe400048060ff */
[----:B------:R-:W-:Y:S01]  /*6da0*/  F2FP.SATFINITE.E5M2.F32.PACK_AB_MERGE_C R217, R59, R54, RZ ;  /* 0x000000363bd9723e */ /* 0x000fe200048060ff */
[----:B------:R1:W-:Y:S01]  /*6db0*/  STS.128 [R195+0x8020], R212 ;  /* 0x008020d4c3007388 */ /* 0x0003e20000000c00 */
[----:B------:R-:W-:Y:S02]  /*6dc0*/  F2FP.SATFINITE.E5M2.F32.PACK_AB_MERGE_C R218, R63, R58, RZ ;  /* 0x0000003a3fda723e */ /* 0x000fe400048060ff */
[----:B------:R-:W-:Y:S02]  /*6dd0*/  F2FP.SATFINITE.E5M2.F32.PACK_AB_MERGE_C R219, R67, R62, RZ ;  /* 0x0000003e43db723e */ /* 0x000fe400048060ff */
[----:B------:R-:W-:Y:S02]  /*6de0*/  F2FP.SATFINITE.E5M2.F32.PACK_AB_MERGE_C R216, R49, R48, R216 ;  /* 0x0000003031d8723e */ /* 0x000fe400048060d8 */
[----:B------:R-:W-:Y:S02]  /*6df0*/  F2FP.SATFINITE.E5M2.F32.PACK_AB_MERGE_C R217, R53, R52, R217 ;  /* 0x0000003435d9723e */ /* 0x000fe400048060d9 */
[----:B------:R-:W-:Y:S02]  /*6e00*/  F2FP.SATFINITE.E5M2.F32.PACK_AB_MERGE_C R218, R57, R56, R218 ;  /* 0x0000003839da723e */ /* 0x000fe400048060da */
[----:B------:R-:W-:Y:S02]  /*6e10*/  F2FP.SATFINITE.E5M2.F32.PACK_AB_MERGE_C R219, R61, R60, R219 ;  /* 0x0000003c3ddb723e */ /* 0x000fe400048060db */
[----:B------:R-:W-:Y:S02]  /*6e20*/  LEA R204, R181, UR49, 0x3 ;  /* 0x00000031b5cc7c11 */ /* 0x000fe4000f8e18ff */
[----:B------:R-:W-:Y:S01]  /*6e30*/  @P6 SHF.L.U32 R221, R180, 0x1f, RZ ;  /* 0x0000001fb4dd6819 */ /* 0x000fe200000006ff */
[----:B------:R1:W-:Y:S01]  /*6e40*/  STS.128 [R194+0x8010], R216 ;  /* 0x008010d8c2007388 */ /* 0x0003e20000000c00 */
[----:B------:R-:W-:Y:S01]  /*6e50*/  @!PT LDS RZ, [RZ] ;  /* 0x00000000fffff984 */ /* 0x000fe20000000800 */
[----:B------:R-:W-:Y:S01]  /*6e60*/  @!PT LDS RZ, [RZ] ;  /* 0x00000000fffff984 */ /* 0x000fe20000000800 */
[----:B------:R-:W-:Y:S01]  /*6e70*/  @!PT LDS RZ, [RZ] ;  /* 0x00000000fffff984 */ /* 0x000fe20000000800 */
[----:B------:R-:W-:Y:S01]  /*6e80*/  @!PT LDS RZ, [RZ] ;  /* 0x00000000fffff984 */ /* 0x000fe20000000800 */
[----:B------:R2:W-:Y:S07]  /*6e90*/  MEMBAR.ALL.CTA ;  /* 0x0000000000007992 */ /* 0x0005ee0000008000 */
[----:B--2---:R-:W2:Y:S02]  /*6ea0*/  FENCE.VIEW.ASYNC.S ;  /* 0x00000000000073c6 */ /* 0x004ea40000000000 */
[----:B--2---:R-:W-:Y:S06]  /*6eb0*/  BAR.SYNC.DEFER_BLOCKING 0x1, 0x80 ;  /* 0x0042000000007b1d */ /* 0x004fec0000010000 */
[----:B------:R-:W-:Y:S05]  /*6ec0*/  @P0 BRA `(.L_x_101) ;  /* 0x0000000000280947 */ /* 0x000fea0003800000 */
[----:B------:R-:W-:Y:S02]  /*6ed0*/  UIADD3 UR4, UPT, UPT, UR49, 0x8200, URZ ;  /* 0x0000820031047890 */ /* 0x000fe4000fffe0ff */
[----:B------:R-:W-:Y:S01]  /*6ee0*/  UIADD3 UR6, UP0, UPT, UR52, 0x680, URZ ;  /* 0x0000068034067890 */ /* 0x000fe2000ff1e0ff */
[----:B------:R-:W-:Y:S03]  /*6ef0*/  UMOV UR43, UR36 ;  /* 0x00000024002b7c82 */ /* 0x000fe60008000000 */
[----:B------:R-:W-:Y:S01]  /*6f00*/  MOV R188, UR4 ;  /* 0x0000000400bc7c02 */ /* 0x000fe20008000f00 */
[----:B------:R-:W-:Y:S03]  /*6f10*/  UIADD3.X UR7, UPT, UPT, URZ, UR53, URZ, UP0, !UPT ;  /* 0x00000035ff077290 */ /* 0x000fe600087fe4ff */
[----:B------:R-:W-:Y:S11]  /*6f20*/  R2UR UR40, R188 ;  /* 0x00000000bc2872ca */ /* 0x000ff600000e0000 */
[----:B------:R-:W-:Y:S02]  /*6f30*/  @!UPT UIADD3 URZ, UPT, UPT, URZ, URZ, URZ ;  /* 0x000000fffffff290 */ /* 0x000fe4000fffe0ff */
[----:B------:R2:W-:Y:S01]  /*6f40*/  UTMASTG.3D [UR40], [UR6] ;  /* 0x00000028060073b5 */ /* 0x0005e20008010000 */
[----:B------:R0:W-:Y:S01]  /*6f50*/  UTMACMDFLUSH ;  /* 0x00000000000079b7 */ /* 0x0001e20000000000 */
[----:B--2---:R-:W-:Y:S04]  /*6f60*/  DEPBAR.LE SB0, 0x1 ;  /* 0x000080400000791a */ /* 0x004fe80000000000 */
.L_x_101:
[----:B------:R-:W-:Y:S05]  /*6f70*/  BSYNC.RECONVERGENT B0 ;  /* 0x0000000000007941 */ /* 0x000fea0003800200 */
.L_x_100:
[----:B------:R-:W-:Y:S06]  /*6f80*/  BAR.SYNC.DEFER_BLOCKING 0x1, 0x80 ;  /* 0x0042000000007b1d */ /* 0x000fec0000010000 */
[----:B------:R-:W2:Y:S01]  /*6f90*/  @P6 SYNCS.PHASECHK.TRANS64.TRYWAIT P0, [R204+URZ+0x70], R221 ;  /* 0x000070ddcc0065a7 */ /* 0x000ea200080011ff */
[----:B------:R-:W-:Y:S01]  /*6fa0*/  BSSY B1, `(.L_x_102) ;  /* 0x0000023000017945 */ /* 0x000fe20003800000 */
[----:B--2---:R-:W-:Y:S03]  /*6fb0*/  @P6 SEL R196, RZ, 0x1, !P0 ;  /* 0x00000001ffc46807 */ /* 0x004fe60004000000 */
[----:B------:R-:W-:Y:S05]  /*6fc0*/  @!P6 BRA `(.L_x_103) ;  /* 0x000000000080e947 */ /* 0x000fea0003800000 */
[----:B------:R-:W-:Y:S01]  /*6fd0*/  ISETP.NE.AND P1, PT, R197, RZ, PT ;  /* 0x000000ffc500720c */ /* 0x000fe20003f25270 */
[----:B------:R-:W-:Y:S01]  /*6fe0*/  BSSY B0, `(.L_x_104) ;  /* 0x000000a000007945 */ /* 0x000fe20003800000 */
[----:B------:R-:W-:Y:S11]  /*6ff0*/  ISETP.NE.AND P0, PT, R196, RZ, PT ;  /* 0x000000ffc400720c */ /* 0x000ff60003f05270 */
[----:B------:R-:W-:Y:S04]  /*7000*/  @P1 IMAD R0, R181, 0x2000, R186 ;  /* 0x00002000b5001824 */ /* 0x000fe800078e02ba */
[C---:B------:R-:W-:Y:S01]  /*7010*/  @P1 IMAD.IADD R6, R0.reuse, 0x1, R199 ;  /* 0x0000000100061824 */ /* 0x040fe200078e02c7 */
[----:B------:R-:W-:Y:S03]  /*7020*/  @P1 IADD3 R4, PT, PT, R0, R207, RZ ;  /* 0x000000cf00041210 */ /* 0x000fe60007ffe0ff */
[----:B------:R-:W-:Y:S01]  /*7030*/  @P1 IMAD.IADD R2, R205, 0x1, R6 ;  /* 0x00000001cd021824 */ /* 0x000fe200078e0206 */
[----:B------:R-:W-:Y:S06]  /*7040*/  @P0 BRA `(.L_x_105) ;  /* 0x00000000000c0947 */ /* 0x000fec0003800000 */
[----:B------:R-:W-:Y:S04]  /*7050*/  SHF.L.U32 R3, R180, 0x1f, RZ ;  /* 0x0000001fb4037819 */ /* 0x000fe800000006ff */
[----:B------:R-:W2:Y:S02]  /*7060*/  SYNCS.PHASECHK.TRANS64.TRYWAIT P0, [R204+URZ+0x70], R3 ;  /* 0x00007003cc0075a7 */ /* 0x000ea400080011ff */
[----:B--2---:R-:W-:Y:S05]  /*7070*/  @!P0 BRA `(.L_x_106) ;  /* 0x0000004c00148947 */ /* 0x004fea0003800000 */
.L_x_105:
[----:B------:R-:W-:Y:S05]  /*7080*/  BSYNC B0 ;  /* 0x0000000000007941 */ /* 0x000fea0003800000 */
.L_x_104:
[----:B------:R-:W-:Y:S01]  /*7090*/  ISETP.NE.AND P0, PT, R197, RZ, PT ;  /* 0x000000ffc500720c */ /* 0x000fe20003f05270 */
[----:B--2---:R-:W-:Y:S02]  /*70a0*/  VIADD R204, R204, 0x90 ;  /* 0x00000090cccc7836 */ /* 0x004fe40000000000 */
[----:B------:R-:W-:Y:S02]  /*70b0*/  IMAD.U32 R3, RZ, RZ, UR37 ;  /* 0x00000025ff037e24 */ /* 0x000fe4000f8e00ff */
[----:B------:R-:W-:Y:S03]  /*70c0*/  VIADD R181, R181, 0x1 ;  /* 0x00000001b5b57836 */ /* 0x000fe60000000000 */
[----:B------:R-:W-:Y:S05]  /*70d0*/  PRMT R3, R3, 0x654, R204 ;  /* 0x0000065403037816 */ /* 0x000fea00000000cc */
[----:B------:R2:W3:Y:S04]  /*70e0*/  @P0 LDS.128 R148, [R0] ;  /* 0x0000000000940984 */ /* 0x0004e80000000c00 */
[----:B------:R2:W4:Y:S04]  /*70f0*/  @P0 LDS.128 R156, [R4+0x20] ;  /* 0x00002000049c0984 */ /* 0x0005280000000c00 */
        /* <DEDUP_REMOVED lines=9> */
[----:B------:R-:W-:Y:S01]  /*7190*/  SEL R181, R181, RZ, P0 ;  /* 0x000000ffb5b57207 */ /* 0x000fe20000000000 */
[----:B-----5:R5:W-:Y:S02]  /*71a0*/  SYNCS.ARRIVE.TRANS64.RED.A1T0 RZ, [R3+URZ], RZ ;  /* 0x000000ff03ff79a7 */ /* 0x020be400081004ff */
[----:B-----5:R-:W-:Y:S04]  /*71b0*/  SEL R3, RZ, 0x1, P0 ;  /* 0x00000001ff037807 */ /* 0x020fe80000000000 */
[----:B--234-:R-:W-:Y:S02]  /*71c0*/  LOP3.LUT R180, R180, R3, RZ, 0x3c, !PT ;  /* 0x00000003b4b47212 */ /* 0x01cfe400078e3cff */
.L_x_103:
[----:B------:R-:W-:Y:S05]  /*71d0*/  BSYNC B1 ;  /* 0x0000000000017941 */ /* 0x000fea0003800000 */
.L_x_102:
[----:B------:R-:W-:Y:S01]  /*71e0*/  VIADD R0, R80, 0x40 ;  /* 0x0000004050007836 */ /* 0x000fe20000000000 */
[----:B------:R-:W-:Y:S04]  /*71f0*/  BSSY.RECONVERGENT B6, `(.L_x_107) ;  /* 0x0000015000067945 */ /* 0x000fe80003800200 */
[----:B------:R-:W-:Y:S04]  /*7200*/  SHF.R.U32.HI R0, RZ, 0x15, R0 ;  /* 0x00000015ff007819 */ /* 0x000fe80000011600 */
[----:B------:R-:W-:Y:S11]  /*7210*/  LOP3.LUT P0, RZ, R0, 0x3, R173, 0x48, !PT ;  /* 0x0000000300ff7812 */ /* 0x000ff600078048ad */
[----:B------:R-:W-:Y:S02]  /*7220*/  @!UPT UIADD3 URZ, UPT, UPT, URZ, URZ, URZ ;  /* 0x000000fffffff290 */ /* 0x000fe4000fffe0ff */
[----:B------:R-:W-:Y:S05]  /*7230*/  @!P0 BRA `(.L_x_108) ;  /* 0x0000000000408947 */ /* 0x000fea0003800000 */
[----:B------:R-:W2:Y:S01]  /*7240*/  LDCU.64 UR8, c[0x4][0x78] ;  /* 0x01000f00ff0877ac */ /* 0x000ea20008000a00 */
[----:B------:R-:W-:Y:S01]  /*7250*/  MOV R3, 0x0 ;  /* 0x0000000000037802 */ /* 0x000fe20000000f00 */
[----:B------:R-:W-:Y:S02]  /*7260*/  HFMA2 R12, -RZ, RZ, 0, 5.9604644775390625e-08 ;  /* 0x00000001ff0c7431 */ /* 0x000fe400000001ff */
[----:B------:R-:W-:Y:S02]  /*7270*/  IMAD.MOV.U32 R8, RZ, RZ, 0x192 ;  /* 0x00000192ff087424 */ /* 0x000fe400078e00ff */
[----:B------:R-:W-:Y:S01]  /*7280*/  IMAD.MOV.U32 R13, RZ, RZ, RZ ;  /* 0x000000ffff0d7224 */ /* 0x000fe200078e00ff */
[----:B------:R-:W3:Y:S01]  /*7290*/  LDCU.64 UR6, c[0x4][0x80] ;  /* 0x01001000ff0677ac */ /* 0x000ee20008000a00 */
[----:B------:R-:W4:Y:S01]  /*72a0*/  LDC.64 R2, c[0x4][R3] ;  /* 0x0100000003027b82 */ /* 0x000f220000000a00 */
[----:B------:R-:W5:Y:S01]  /*72b0*/  LDCU.64 UR4, c[0x4][0x18] ;  /* 0x01000300ff0477ac */ /* 0x000f620008000a00 */
[----:B--2---:R-:W-:Y:S01]  /*72c0*/  MOV R5, UR9 ;  /* 0x0000000900057c02 */ /* 0x004fe20008000f00 */
[----:B------:R-:W-:Y:S01]  /*72d0*/  IMAD.U32 R4, RZ, RZ, UR8 ;  /* 0x00000008ff047e24 */ /* 0x000fe2000f8e00ff */
[----:B---3--:R-:W-:Y:S01]  /*72e0*/  MOV R7, UR7 ;  /* 0x0000000700077c02 */ /* 0x008fe20008000f00 */
[----:B------:R-:W-:Y:S01]  /*72f0*/  IMAD.U32 R6, RZ, RZ, UR6 ;  /* 0x00000006ff067e24 */ /* 0x000fe2000f8e00ff */
[----:B-----5:R-:W-:Y:S01]  /*7300*/  MOV R11, UR5 ;  /* 0x00000005000b7c02 */ /* 0x020fe20008000f00 */
[----:B------:R-:W-:Y:S02]  /*7310*/  IMAD.U32 R10, RZ, RZ, UR4 ;  /* 0x00000004ff0a7e24 */ /* 0x000fe4000f8e00ff */
[----:B------:R-:W-:Y:S07]  /*7320*/  LEPC R20, `(.L_x_108) ;  /* 0x000000001014794e */ /* 0x000fee0000000000 */
[----:B-1--4-:R-:W-:Y:S05]  /*7330*/  CALL.ABS.NOINC R2 ;  /* 0x0000000002007343 */ /* 0x012fea0003c00000 */
.L_x_108:
[----:B------:R-:W-:Y:S05]  /*7340*/  BSYNC.RECONVERGENT B6 ;  /* 0x0000000000067941 */ /* 0x000fea0003800200 */
.L_x_107:
[----:B------:R-:W-:Y:S01]  /*7350*/  F2FP.F16.E5M2.UNPACK_B R4, R149 ;  /* 0x00000095ff04723e */ /* 0x000fe200020004ff */
[----:B------:R-:W-:Y:S05]  /*7360*/  WARPSYNC.ALL ;  /* 0x0000000000007948 */ /* 0x000fea0003800000 */
[----:B------:R-:W-:Y:S01]  /*7370*/  R2UR UR4, R80 ;  /* 0x00000000500472ca */ /* 0x000fe200000e0000 */
[--C-:B------:R-:W-:Y:S01]  /*7380*/  HADD2.F32 R88, -RZ, R4.reuse.H0_H0 ;  /* 0x20000004ff587230 */ /* 0x100fe20000004100 */
[-C--:B------:R-:W-:Y:S01]  /*7390*/  F2FP.F16.E5M2.UNPACK_B R0, R148.reuse ;  /* 0x00000094ff00723e */ /* 0x080fe200020004ff */
[----:B------:R-:W-:Y:S01]  /*73a0*/  HADD2.F32 R83, -RZ, R4.H1_H1 ;  /* 0x30000004ff537230 */ /* 0x000fe20000004100 */
[----:B------:R-:W-:Y:S01]  /*73b0*/  F2FP.F16.E5M2.UNPACK_B R4, R151 ;  /* 0x00000097ff04723e */ /* 0x000fe200020004ff */
[----:B------:R-:W-:Y:S01]  /*73c0*/  BSSY.RECONVERGENT B0, `(.L_x_109) ;  /* 0x0000116000007945 */ /* 0x000fe20003800200 */
[----:B------:R-:W-:Y:S01]  /*73d0*/  F2FP.F16.E5M2.UNPACK_B R3, R148.H1 ;  /* 0x00000094ff03723e */ /* 0x000fe200030004ff */
[--C-:B------:R-:W-:Y:S01]  /*73e0*/  HADD2.F32 R2, -RZ, R0.reuse.H0_H0 ;  /* 0x20000000ff027230 */ /* 0x100fe20000004100 */
[----:B-1----:R-:W-:Y:S01]  /*73f0*/  F2FP.F16.E5M2.UNPACK_B R135, R162 ;  /* 0x000000a2ff87723e */ /* 0x002fe200020004ff */
[----:B------:R-:W-:Y:S01]  /*7400*/  HADD2.F32 R82, -RZ, R0.H1_H1 ;  /* 0x30000000ff527230 */ /* 0x000fe20000004100 */
[----:B------:R-:W-:Y:S01]  /*7410*/  F2FP.F16.E5M2.UNPACK_B R0, R149.H1 ;  /* 0x00000095ff00723e */ /* 0x000fe200030004ff */
[--C-:B------:R-:W-:Y:S01]  /*7420*/  HADD2.F32 R84, -RZ, R3.reuse.H0_H0 ;  /* 0x20000003ff547230 */ /* 0x100fe20000004100 */
[----:B------:R-:W-:Y:S01]  /*7430*/  F2FP.F16.E5M2.UNPACK_B R125, R159.H1 ;  /* 0x0000009fff7d723e */ /* 0x000fe200030004ff */
[----:B------:R-:W-:Y:S01]  /*7440*/  HADD2.F32 R86, -RZ, R3.H1_H1 ;  /* 0x30000003ff567230 */ /* 0x000fe20000004100 */
[-C--:B------:R-:W-:Y:S01]  /*7450*/  F2FP.F16.E5M2.UNPACK_B R3, R150.reuse ;  /* 0x00000096ff03723e */ /* 0x080fe200020004ff */
[--C-:B------:R-:W-:Y:S01]  /*7460*/  HADD2.F32 R90, -RZ, R0.reuse.H0_H0 ;  /* 0x20000000ff5a7230 */ /* 0x100fe20000004100 */
[----:B------:R-:W-:Y:S01]  /*7470*/  ISETP.NE.AND P0, PT, R189, RZ, PT ;  /* 0x000000ffbd00720c */ /* 0x000fe20003f05270 */
[----:B------:R-:W-:Y:S01]  /*7480*/  HADD2.F32 R85, -RZ, R0.H1_H1 ;  /* 0x30000000ff557230 */ /* 0x000fe20000004100 */
[----:B------:R-:W-:Y:S01]  /*7490*/  F2FP.F16.E5M2.UNPACK_B R0, R150.H1 ;  /* 0x00000096ff00723e */ /* 0x000fe200030004ff */
[--C-:B------:R-:W-:Y:S01]  /*74a0*/  HADD2.F32 R92, -RZ, R3.reuse.H0_H0 ;  /* 0x20000003ff5c7230 */ /* 0x100fe20000004100 */
[----:B------:R-:W-:Y:S01]  /*74b0*/  ISETP.NE.AND P6, PT, R198, RZ, PT ;  /* 0x000000ffc600720c */ /* 0x000fe20003fc5270 */
[----:B------:R-:W-:Y:S01]  /*74c0*/  HADD2.F32 R87, -RZ, R3.H1_H1 ;  /* 0x30000003ff577230 */ /* 0x000fe20000004100 */
[----:B------:R-:W-:Y:S01]  /*74d0*/  F2FP.F16.E5M2.UNPACK_B R3, R151.H1 ;  /* 0x00000097ff03723e */ /* 0x000fe200030004ff */
[--C-:B------:R-:W-:Y:S02]  /*74e0*/  HADD2.F32 R94, -RZ, R0.reuse.H0_H0 ;  /* 0x20000000ff5e7230 */ /* 0x100fe40000004100 */
[----:B------:R-:W-:Y:S01]  /*74f0*/  HADD2.F32 R89, -RZ, R0.H1_H1 ;  /* 0x30000000ff597230 */ /* 0x000fe20000004100 */
[-C--:B------:R-:W-:Y:S01]  /*7500*/  F2FP.F16.E5M2.UNPACK_B R0, R152.reuse ;  /* 0x00000098ff00723e */ /* 0x080fe200020004ff */
[--C-:B------:R-:W-:Y:S02]  /*7510*/  HADD2.F32 R96, -RZ, R4.reuse.H0_H0 ;  /* 0x20000004ff607230 */ /* 0x100fe40000004100 */
[----:B------:R-:W-:Y:S01]  /*7520*/  HADD2.F32 R91, -RZ, R4.H1_H1 ;  /* 0x30000004ff5b7230 */ /* 0x000fe20000004100 */
[-C--:B------:R-:W-:Y:S01]  /*7530*/  F2FP.F16.E5M2.UNPACK_B R4, R153.reuse ;  /* 0x00000099ff04723e */ /* 0x080fe200020004ff */
[--C-:B------:R-:W-:Y:S02]  /*7540*/  HADD2.F32 R100, -RZ, R0.reuse.H0_H0 ;  /* 0x20000000ff647230 */ /* 0x100fe40000004100 */
[----:B------:R-:W-:Y:S01]  /*7550*/  HADD2.F32 R95, -RZ, R0.H1_H1 ;  /* 0x30000000ff5f7230 */ /* 0x000fe20000004100 */
[----:B------:R-:W-:Y:S01]  /*7560*/  F2FP.F16.E5M2.UNPACK_B R0, R153.H1 ;  /* 0x00000099ff00723e */ /* 0x000fe200030004ff */
[--C-:B------:R-:W-:Y:S02]  /*7570*/  HADD2.F32 R98, -RZ, R3.reuse.H0_H0 ;  /* 0x20000003ff627230 */ /* 0x100fe40000004100 */
[----:B------:R-:W-:Y:S01]  /*7580*/  HADD2.F32 R93, -RZ, R3.H1_H1 ;  /* 0x30000003ff5d7230 */ /* 0x000fe20000004100 */
[----:B------:R-:W-:Y:S01]  /*7590*/  F2FP.F16.E5M2.UNPACK_B R3, R152.H1 ;  /* 0x00000098ff03723e */ /* 0x000fe200030004ff */
[--C-:B------:R-:W-:Y:S02]  /*75a0*/  HADD2.F32 R106, -RZ, R0.reuse.H0_H0 ;  /* 0x20000000ff6a7230 */ /* 0x100fe40000004100 */
[----:B------:R-:W-:Y:S01]  /*75b0*/  HADD2.F32 R101, -RZ, R0.H1_H1 ;  /* 0x30000000ff657230 */ /* 0x000fe20000004100 */
[-C--:B------:R-:W-:Y:S01]  /*75c0*/  F2FP.F16.E5M2.UNPACK_B R0, R154.reuse.H1 ;  /* 0x0000009aff00723e */ /* 0x080fe200030004ff */
[--C-:B------:R-:W-:Y:S02]  /*75d0*/  HADD2.F32 R104, -RZ, R4.reuse.H0_H0 ;  /* 0x20000004ff687230 */ /* 0x100fe40000004100 */
[----:B------:R-:W-:Y:S01]  /*75e0*/  HADD2.F32 R99, -RZ, R4.H1_H1 ;  /* 0x30000004ff637230 */ /* 0x000fe20000004100 */
[----:B------:R-:W-:Y:S01]  /*75f0*/  F2FP.F16.E5M2.UNPACK_B R4, R155 ;  /* 0x0000009bff04723e */ /* 0x000fe200020004ff */
[--C-:B------:R-:W-:Y:S02]  /*7600*/  HADD2.F32 R102, -RZ, R3.reuse.H0_H0 ;  /* 0x20000003ff667230 */ /* 0x100fe40000004100 */
[----:B------:R-:W-:Y:S01]  /*7610*/  HADD2.F32 R97, -RZ, R3.H1_H1 ;  /* 0x30000003ff617230 */ /* 0x000fe20000004100 */
[----:B------:R-:W-:Y:S01]  /*7620*/  F2FP.F16.E5M2.UNPACK_B R3, R154 ;  /* 0x0000009aff03723e */ /* 0x000fe200020004ff */
[--C-:B------:R-:W-:Y:S02]  /*7630*/  HADD2.F32 R110, -RZ, R0.reuse.H0_H0 ;  /* 0x20000000ff6e7230 */ /* 0x100fe40000004100 */
[----:B------:R-:W-:Y:S01]  /*7640*/  HADD2.F32 R105, -RZ, R0.H1_H1 ;  /* 0x30000000ff697230 */ /* 0x000fe20000004100 */
[-C--:B------:R-:W-:Y:S01]  /*7650*/  F2FP.F16.E5M2.UNPACK_B R0, R156.reuse ;  /* 0x0000009cff00723e */ /* 0x080fe200020004ff */
[--C-:B------:R-:W-:Y:S02]  /*7660*/  HADD2.F32 R112, -RZ, R4.reuse.H0_H0 ;  /* 0x20000004ff707230 */ /* 0x100fe40000004100 */
[----:B------:R-:W-:Y:S01]  /*7670*/  HADD2.F32 R107, -RZ, R4.H1_H1 ;  /* 0x30000004ff6b7230 */ /* 0x000fe20000004100 */
[----:B------:R-:W-:Y:S01]  /*7680*/  F2FP.F16.E5M2.UNPACK_B R4, R157 ;  /* 0x0000009dff04723e */ /* 0x000fe200020004ff */
[--C-:B------:R-:W-:Y:S02]  /*7690*/  HADD2.F32 R108, -RZ, R3.reuse.H0_H0 ;  /* 0x20000003ff6c7230 */ /* 0x100fe40000004100 */
[----:B------:R-:W-:Y:S01]  /*76a0*/  HADD2.F32 R103, -RZ, R3.H1_H1 ;  /* 0x30000003ff677230 */ /* 0x000fe20000004100 */
[----:B------:R-:W-:Y:S01]  /*76b0*/  F2FP.F16.E5M2.UNPACK_B R3, R155.H1 ;  /* 0x0000009bff03723e */ /* 0x000fe200030004ff */
[--C-:B------:R-:W-:Y:S02]  /*76c0*/  HADD2.F32 R116, -RZ, R0.reuse.H0_H0 ;  /* 0x20000000ff747230 */ /* 0x100fe40000004100 */
[----:B------:R-:W-:Y:S01]  /*76d0*/  HADD2.F32 R111, -RZ, R0.H1_H1 ;  /* 0x30000000ff6f7230 */ /* 0x000fe20000004100 */
[----:B------:R-:W-:Y:S01]  /*76e0*/  F2FP.F16.E5M2.UNPACK_B R0, R156.H1 ;  /* 0x0000009cff00723e */ /* 0x000fe200030004ff */
[--C-:B------:R-:W-:Y:S02]  /*76f0*/  HADD2.F32 R120, -RZ, R4.reuse.H0_H0 ;  /* 0x20000004ff787230 */ /* 0x100fe40000004100 */
[----:B------:R-:W-:Y:S02]  /*7700*/  HADD2.F32 R115, -RZ, R4.H1_H1 ;  /* 0x30000004ff737230 */ /* 0x000fe40000004100 */
[--C-:B------:R-:W-:Y:S01]  /*7710*/  HADD2.F32 R114, -RZ, R3.reuse.H0_H0 ;  /* 0x20000003ff727230 */ /* 0x100fe20000004100 */
[----:B------:R-:W1:Y:S01]  /*7720*/  LDTM.x64 R4, tmem[UR4+0x40] ;  /* 0x00004004000479ee */ /* 0x000e620008340000 */
[----:B------:R-:W-:Y:S01]  /*7730*/  HADD2.F32 R109, -RZ, R3.H1_H1 ;  /* 0x30000003ff6d7230 */ /* 0x000fe20000004100 */
[----:B------:R-:W-:Y:S01]  /*7740*/  F2FP.F16.E5M2.UNPACK_B R3, R157.H1 ;  /* 0x0000009dff03723e */ /* 0x000fe200030004ff */
        /* <DEDUP_REMOVED lines=14> */
[----:B------:R-:W-:Y:S01]  /*7830*/  F2FP.F16.E5M2.UNPACK_B R0, R160.H1 ;  /* 0x000000a0ff00723e */ /* 0x000fe200030004ff */
[--C-:B------:R-:W-:Y:S02]  /*7840*/  HADD2.F32 R132, -RZ, R3.reuse.H0_H0 ;  /* 0x20000003ff847230 */ /* 0x100fe40000004100 */
[C---:B-1----:R-:W-:Y:S01]  /*7850*/  FMUL R7, R78.reuse, R7 ;  /* 0x000000074e077220 */ /* 0x042fe20000400000 */
        /* <DEDUP_REMOVED lines=10> */
[C---:B------:R-:W-:Y:S01]  /*7900*/  FMUL R0, R78.reuse, R4 ;  /* 0x000000044e007220 */ /* 0x040fe20000400000 */
[--C-:B------:R-:W-:Y:S01]  /*7910*/  HADD2.F32 R140, -RZ, R135.reuse.H0_H0 ;  /* 0x20000087ff8c7230 */ /* 0x100fe20000004100 */
[----:B------:R-:W-:Y:S01]  /*7920*/  F2FP.F16.E5M2.UNPACK_B R4, R163 ;  /* 0x000000a3ff04723e */ /* 0x000fe200020004ff */
[----:B------:R-:W-:Y:S02]  /*7930*/  HADD2.F32 R135, -RZ, R135.H1_H1 ;  /* 0x30000087ff877230 */ /* 0x000fe40000004100 */
[C---:B------:R-:W-:Y:S01]  /*7940*/  FFMA R0, R81.reuse, R2, R0 ;  /* 0x0000000251007223 */ /* 0x040fe20000000000 */
[C---:B------:R-:W-:Y:S01]  /*7950*/  FMUL R2, R78.reuse, R5 ;  /* 0x000000054e027220 */ /* 0x040fe20000400000 */
[--C-:B------:R-:W-:Y:S01]  /*7960*/  HADD2.F32 R142, -RZ, R3.reuse.H0_H0 ;  /* 0x20000003ff8e7230 */ /* 0x100fe20000004100 */
[----:B------:R-:W-:Y:S01]  /*7970*/  F2FP.F16.E5M2.UNPACK_B R5, R163.H1 ;  /* 0x000000a3ff05723e */ /* 0x000fe200030004ff */
[----:B------:R-:W-:Y:S02]  /*7980*/  HADD2.F32 R137, -RZ, R3.H1_H1 ;  /* 0x30000003ff897230 */ /* 0x000fe40000004100 */
[C---:B------:R-:W-:Y:S01]  /*7990*/  FFMA R2, R81.reuse, R82, R2 ;  /* 0x0000005251027223 */ /* 0x040fe20000000002 */
[--C-:B------:R-:W-:Y:S02]  /*79a0*/  HADD2.F32 R82, -RZ, R4.reuse.H0_H0 ;  /* 0x20000004ff527230 */ /* 0x100fe40000004100 */
[C---:B------:R-:W-:Y:S01]  /*79b0*/  FMUL R3, R78.reuse, R6 ;  /* 0x000000064e037220 */ /* 0x040fe20000400000 */
[----:B------:R-:W-:Y:S02]  /*79c0*/  HADD2.F32 R139, -RZ, R4.H1_H1 ;  /* 0x30000004ff8b7230 */ /* 0x000fe40000004100 */
[C---:B------:R-:W-:Y:S01]  /*79d0*/  FMUL R4, R78.reuse, R9 ;  /* 0x000000094e047220 */ /* 0x040fe20000400000 */
[--C-:B------:R-:W-:Y:S02]  /*79e0*/  HADD2.F32 R141, -RZ, R5.reuse.H1_H1 ;  /* 0x30000005ff8d7230 */ /* 0x100fe40000004100 */
[C---:B------:R-:W-:Y:S01]  /*79f0*/  FFMA R3, R81.reuse, R84, R3 ;  /* 0x0000005451037223 */ /* 0x040fe20000000003 */
[----:B------:R-:W-:Y:S01]  /*7a00*/  FFMA R7, R81, R86, R7 ;  /* 0x0000005651077223 */ /* 0x000fe20000000007 */
[----:B------:R-:W-:Y:S02]  /*7a10*/  HADD2.F32 R84, -RZ, R5.H0_H0 ;  /* 0x20000005ff547230 */ /* 0x000fe40000004100 */
[C---:B------:R-:W-:Y:S01]  /*7a20*/  FMUL R5, R78.reuse, R10 ;  /* 0x0000000a4e057220 */ /* 0x040fe20000400000 */
[C---:B------:R-:W-:Y:S01]  /*7a30*/  FMUL R6, R78.reuse, R11 ;  /* 0x0000000b4e067220 */ /* 0x040fe20000400000 */
[C---:B------:R-:W-:Y:S01]  /*7a40*/  FMUL R11, R78.reuse, R16 ;  /* 0x000000104e0b7220 */ /* 0x040fe20000400000 */
[----:B------:R-:W-:Y:S01]  /*7a50*/  F2FP.SATFINITE.E5M2.F32.PACK_AB_MERGE_C R143, R7, R3, RZ ;  /* 0x00000003078f723e */ /* 0x000fe200048060ff */
[C---:B------:R-:W-:Y:S01]  /*7a60*/  FMUL R3, R78.reuse, R8 ;  /* 0x000000084e037220 */ /* 0x040fe20000400000 */
[C---:B------:R-:W-:Y:S01]  /*7a70*/  FMUL R7, R78.reuse, R12 ;  /* 0x0000000c4e077220 */ /* 0x040fe20000400000 */
[C---:B------:R-:W-:Y:S01]  /*7a80*/  FMUL R8, R78.reuse, R13 ;  /* 0x0000000d4e087220 */ /* 0x040fe20000400000 */
[C---:B------:R-:W-:Y:S01]  /*7a90*/  FMUL R12, R78.reuse, R17 ;  /* 0x000000114e0c7220 */ /* 0x040fe20000400000 */
[C---:B------:R-:W-:Y:S01]  /*7aa0*/  FFMA R3, R81.reuse, R88, R3 ;  /* 0x0000005851037223 */ /* 0x040fe20000000003 */
[C---:B------:R-:W-:Y:S01]  /*7ab0*/  FFMA R4, R81.reuse, R83, R4 ;  /* 0x0000005351047223 */ /* 0x040fe20000000004 */
[C---:B------:R-:W-:Y:S01]  /*7ac0*/  FFMA R5, R81.reuse, R90, R5 ;  /* 0x0000005a51057223 */ /* 0x040fe20000000005 */
[C---:B------:R-:W-:Y:S01]  /*7ad0*/  FFMA R6, R81.reuse, R85, R6 ;  /* 0x0000005551067223 */ /* 0x040fe20000000006 */
[C---:B------:R-:W-:Y:S01]  /*7ae0*/  FFMA R7, R81.reuse, R92, R7 ;  /* 0x0000005c51077223 */ /* 0x040fe20000000007 */
[C---:B------:R-:W-:Y:S01]  /*7af0*/  FFMA R8, R81.reuse, R87, R8 ;  /* 0x0000005751087223 */ /* 0x040fe20000000008 */
[C---:B------:R-:W-:Y:S01]  /*7b00*/  FMUL R16, R78.reuse, R21 ;  /* 0x000000154e107220 */ /* 0x040fe20000400000 */
[----:B------:R-:W-:Y:S01]  /*7b10*/  FMUL R9, R78, R14 ;  /* 0x0000000e4e097220 */ /* 0x000fe20000400000 */
[----:B------:R-:W-:Y:S01]  /*7b20*/  F2FP.SATFINITE.E5M2.F32.PACK_AB_MERGE_C R5, R6, R5, RZ ;  /* 0x000000050605723e */ /* 0x000fe200048060ff */
[C---:B------:R-:W-:Y:S01]  /*7b30*/  FMUL R10, R78.reuse, R15 ;  /* 0x0000000f4e0a7220 */ /* 0x040fe20000400000 */
[C---:B------:R-:W-:Y:S01]  /*7b40*/  FMUL R15, R78.reuse, R20 ;  /* 0x000000144e0f7220 */ /* 0x040fe20000400000 */
[C---:B------:R-:W-:Y:S01]  /*7b50*/  FFMA R9, R81.reuse, R94, R9 ;  /* 0x0000005e51097223 */ /* 0x040fe20000000009 */
[C---:B------:R-:W-:Y:S01]  /*7b60*/  FMUL R20, R78.reuse, R25 ;  /* 0x000000194e147220 */ /* 0x040fe20000400000 */
[C---:B------:R-:W-:Y:S01]  /*7b70*/  FFMA R10, R81.reuse, R89, R10 ;  /* 0x00000059510a7223 */ /* 0x040fe2000000000a */
[C---:B------:R-:W-:Y:S01]  /*7b80*/  FFMA R11, R81.reuse, R96, R11 ;  /* 0x00000060510b7223 */ /* 0x040fe2000000000b */
[C---:B------:R-:W-:Y:S01]  /*7b90*/  FFMA R12, R81.reuse, R91, R12 ;  /* 0x0000005b510c7223 */ /* 0x040fe2000000000c */
[C---:B------:R-:W-:Y:S01]  /*7ba0*/  FMUL R13, R78.reuse, R18 ;  /* 0x000000124e0d7220 */ /* 0x040fe20000400000 */
[----:B------:R-:W-:Y:S01]  /*7bb0*/  FMUL R14, R78, R19 ;  /* 0x000000134e0e7220 */ /* 0x000fe20000400000 */
[----:B------:R-:W-:Y:S01]  /*7bc0*/  F2FP.SATFINITE.E5M2.F32.PACK_AB_MERGE_C R9, R10, R9, RZ ;  /* 0x000000090a09723e */ /* 0x000fe200048060ff */
[C---:B------:R-:W-:Y:S01]  /*7bd0*/  FMUL R19, R78.reuse, R24 ;  /* 0x000000184e137220 */ /* 0x040fe20000400000 */
        /* <DEDUP_REMOVED lines=17> */
[----:B------:R-:W-:Y:S01]  /*7cf0*/  FMUL R27, R78, R32 ;  /* 0x000000204e1b7220 */ /* 0x000fe20000400000 */
[C---:B------:R-:W-:Y:S01]  /*7d00*/  FFMA R21, R81.reuse, R106, R21 ;  /* 0x0000006a51157223 */ /* 0x040fe20000000015 */
[C---:B------:R-:W-:Y:S01]  /*7d10*/  FFMA R22, R81.reuse, R101, R22 ;  /* 0x0000006551167223 */ /* 0x040fe20000000016 */
[----:B------:R-:W-:Y:S01]  /*7d20*/  F2FP.SATFINITE.E5M2.F32.PACK_AB_MERGE_C R16, R16, R15, R17 ;  /* 0x0000000f1010723e */ /* 0x000fe20004806011 */
[C---:B------:R-:W-:Y:S01]  /*7d30*/  FFMA R23, R81.reuse, R108, R23 ;  /* 0x0000006c51177223 */ /* 0x040fe20000000017 */
[C---:B------:R-:W-:Y:S01]  /*7d40*/  FFMA R24, R81.reuse, R103, R24 ;  /* 0x0000006751187223 */ /* 0x040fe20000000018 */
[----:B------:R-:W-:Y:S01]  /*7d50*/  FMUL R32, R78, R37 ;  /* 0x000000254e207220 */ /* 0x000fe20000400000 */
[----:B------:R-:W-:Y:S01]  /*7d60*/  F2FP.SATFINITE.E5M2.F32.PACK_AB_MERGE_C R21, R22, R21, RZ ;  /* 0x000000151615723e */ /* 0x000fe200048060ff */
[C---:B------:R-:W-:Y:S01]  /*7d70*/  FMUL R25, R78.reuse, R30 ;  /* 0x0000001e4e197220 */ /* 0x040fe20000400000 */
[C---:B------:R-:W-:Y:S01]  /*7d80*/  FMUL R26, R78.reuse, R31 ;  /* 0x0000001f4e1a7220 */ /* 0x040fe20000400000 */
[----:B------:R-:W-:Y:S01]  /*7d90*/  FMUL R31, R78, R36 ;  /* 0x000000244e1f7220 */ /* 0x000fe20000400000 */
[----:B------:R-:W-:Y:S01]  /*7da0*/  F2FP.SATFINITE.E5M2.F32.PACK_AB_MERGE_C R17, R20, R19, R21 ;  /* 0x000000131411723e */ /* 0x000fe20004806015 */
        /* <DEDUP_REMOVED lines=8> */
[----:B------:R-:W-:Y:S01]  /*7e30*/  FMUL R35, R78, R40 ;  /* 0x000000284e237220 */ /* 0x000fe20000400000 */
[C---:B------:R-:W-:Y:S01]  /*7e40*/  FFMA R29, R81.reuse, R114, R29 ;  /* 0x00000072511d7223 */ /* 0x040fe2000000001d */
[----:B------:R-:W-:Y:S01]  /*7e50*/  F2FP.SATFINITE.E5M2.F32.PACK_AB_MERGE_C R18, R24, R23, R18 ;  /* 0x000000171812723e */ /* 0x000fe20004806012 */
        /* <DEDUP_REMOVED lines=22> */
[C---:B------:R-:W-:Y:S01]  /*7fc0*/  FMUL R41, R78.reuse, R46 ;  /* 0x0000002e4e297220 */ /* 0x040fe20000400000 */
[C---:B------:R-:W-:Y:S01]  /*7fd0*/  FMUL R42, R78.reuse, R47 ;  /* 0x0000002f4e2a7220 */ /* 0x040fe20000400000 */
[C---:B------:R-:W-:Y:S01]  /*7fe0*/  FFMA R40, R81.reuse, R119, R40 ;  /* 0x0000007751287223 */ /* 0x040fe20000000028 */
[--C-:B------:R-:W-:Y:S02]  /*7ff0*/  HADD2.F32 R130, -RZ, R125.reuse.H0_H0 ;  /* 0x2000007dff827230 */ /* 0x100fe40000004100 */
[C---:B------:R-:W-:Y:S01]  /*8000*/  FFMA R41, R81.reuse, R126, R41 ;  /* 0x0000007e51297223 */ /* 0x040fe20000000029 */
[----:B------:R-:W-:Y:S02]  /*8010*/  HADD2.F32 R125, -RZ, R125.H1_H1 ;  /* 0x3000007dff7d7230 */ /* 0x000fe40000004100 */
[C---:B------:R-:W-:Y:S01]  /*8020*/  FMUL R45, R78.reuse, R50 ;  /* 0x000000324e2d7220 */ /* 0x040fe20000400000 */
[C---:B------:R-:W-:Y:S01]  /*8030*/  FFMA R42, R81.reuse, R121, R42 ;  /* 0x00000079512a7223 */ /* 0x040fe2000000002a */
[C---:B------:R-:W-:Y:S01]  /*8040*/  FMUL R46, R78.reuse, R51 ;  /* 0x000000334e2e7220 */ /* 0x040fe20000400000 */
[C---:B------:R-:W-:Y:S01]  /*8050*/  FFMA R43, R81.reuse, R128, R43 ;  /* 0x00000080512b7223 */ /* 0x040fe2000000002b */
[C---:B------:R-:W-:Y:S01]  /*8060*/  FMUL R47, R78.reuse, R52 ;  /* 0x000000344e2f7220 */ /* 0x040fe20000400000 */
        /* <DEDUP_REMOVED lines=10> */
[C---:B------:R-:W-:Y:S01]  /*8110*/  FFMA R45, R81.reuse, R130, R45 ;  /* 0x00000082512d7223 */ /* 0x040fe2000000002d */
[C---:B------:R-:W-:Y:S01]  /*8120*/  FMUL R59, R78.reuse, R64 ;  /* 0x000000404e3b7220 */ /* 0x040fe20000400000 */
[C---:B------:R-:W-:Y:S01]  /*8130*/  FMUL R60, R78.reuse, R65 ;  /* 0x000000414e3c7220 */ /* 0x040fe20000400000 */
[C---:B------:R-:W-:Y:S01]  /*8140*/  FMUL R61, R78.reuse, R66 ;  /* 0x000000424e3d7220 */ /* 0x040fe20000400000 */
[----:B------:R-:W-:Y:S01]  /*8150*/  FMUL R62, R78, R67 ;  /* 0x000000434e3e7220 */ /* 0x000fe20000400000 */
[C---:B------:R-:W-:Y:S01]  /*8160*/  FFMA R46, R81.reuse, R125, R46 ;  /* 0x0000007d512e7223 */ /* 0x040fe2000000002e */
[----:B------:R-:W-:Y:S01]  /*8170*/  F2FP.SATFINITE.E5M2.F32.PACK_AB_MERGE_C R64, R2, R0, R143 ;  /* 0x000000000240723e */ /* 0x000fe2000480608f */
[C---:B------:R-:W-:Y:S01]  /*8180*/  FFMA R47, R81.reuse, R132, R47 ;  /* 0x00000084512f7223 */ /* 0x040fe2000000002f */
[----:B------:R-:W-:Y:S01]  /*8190*/  F2FP.SATFINITE.E5M2.F32.PACK_AB_MERGE_C R65, R4, R3, R5 ;  /* 0x000000030441723e */ /* 0x000fe20004806005 */
[C---:B------:R-:W-:Y:S01]  /*81a0*/  FFMA R48, R81.reuse, R127, R48 ;  /* 0x0000007f51307223 */ /* 0x040fe20000000030 */
[----:B------:R-:W-:Y:S01]  /*81b0*/  F2FP.SATFINITE.E5M2.F32.PACK_AB_MERGE_C R66, R8, R7, R9 ;  /* 0x000000070842723e */ /* 0x000fe20004806009 */
[C---:B------:R-:W-:Y:S01]  /*81c0*/  FFMA R49, R81.reuse, R134, R49 ;  /* 0x0000008651317223 */ /* 0x040fe20000000031 */
[----:B------:R-:W-:Y:S01]  /*81d0*/  F2FP.SATFINITE.E5M2.F32.PACK_AB_MERGE_C R67, R12, R11, R13 ;  /* 0x0000000b0c43723e */ /* 0x000fe2000480600d */
[----:B------:R-:W-:Y:S01]  /*81e0*/  FMUL R53, R78, R58 ;  /* 0x0000003a4e357220 */ /* 0x000fe20000400000 */
[C---:B------:R-:W-:Y:S01]  /*81f0*/  FFMA R50, R81.reuse, R129, R50 ;  /* 0x0000008151327223 */ /* 0x040fe20000000032 */
[C---:B------:R-:W-:Y:S01]  /*8200*/  FFMA R51, R81.reuse, R136, R51 ;  /* 0x0000008851337223 */ /* 0x040fe20000000033 */
[C---:B------:R-:W-:Y:S01]  /*8210*/  FFMA R52, R81.reuse, R131, R52 ;  /* 0x0000008351347223 */ /* 0x040fe20000000034 */
[----:B------:R1:W-:Y:S01]  /*8220*/  STS.128 [R172+UR49+0xa200], R64 ;  /* 0x00a20040ac007988 */ /* 0x0003e20008000c31 */
[C---:B------:R-:W-:Y:S01]  /*8230*/  FFMA R53, R81.reuse, R138, R53 ;  /* 0x0000008a51357223 */ /* 0x040fe20000000035 */
[----:B------:R-:W-:Y:S01]  /*8240*/  F2FP.SATFINITE.E5M2.F32.PACK_AB_MERGE_C R37, R38, R37, RZ ;  /* 0x000000252625723e */ /* 0x000fe200048060ff */
[C---:B------:R-:W-:Y:S01]  /*8250*/  FFMA R54, R81.reuse, R133, R54 ;  /* 0x0000008551367223 */ /* 0x040fe20000000036 */
[----:B------:R-:W-:Y:S01]  /*8260*/  FMUL R58, R78, R63 ;  /* 0x0000003f4e3a7220 */ /* 0x000fe20000400000 */
[C---:B------:R-:W-:Y:S01]  /*8270*/  FFMA R55, R81.reuse, R140, R55 ;  /* 0x0000008c51377223 */ /* 0x040fe20000000037 */
[C---:B------:R-:W-:Y:S01]  /*8280*/  FFMA R56, R81.reuse, R135, R56 ;  /* 0x0000008751387223 */ /* 0x040fe20000000038 */
[C---:B------:R-:W-:Y:S01]  /*8290*/  FFMA R57, R81.reuse, R142, R57 ;  /* 0x0000008e51397223 */ /* 0x040fe20000000039 */
[----:B------:R1:W-:Y:S01]  /*82a0*/  STS.128 [R192+0xa010], R16 ;  /* 0x00a01010c0007388 */ /* 0x0003e20000000c00 */
[----:B------:R-:W-:Y:S01]  /*82b0*/  F2FP.SATFINITE.E5M2.F32.PACK_AB_MERGE_C R33, R36, R35, R37 ;  /* 0x000000232421723e */ /* 0x000fe20004806025 */
[C---:B------:R-:W-:Y:S01]  /*82c0*/  FFMA R58, R81.reuse, R137, R58 ;  /* 0x00000089513a7223 */ /* 0x040fe2000000003a */
[----:B------:R-:W-:Y:S01]  /*82d0*/  F2FP.SATFINITE.E5M2.F32.PACK_AB_MERGE_C R34, R42, R41, RZ ;  /* 0x000000292a22723e */ /* 0x000fe200048060ff */
[C---:B------:R-:W-:Y:S01]  /*82e0*/  FFMA R59, R81.reuse, R82, R59 ;  /* 0x00000052513b7223 */ /* 0x040fe2000000003b */
[----:B------:R-:W-:Y:S01]  /*82f0*/  F2FP.SATFINITE.E5M2.F32.PACK_AB_MERGE_C R35, R46, R45, RZ ;  /* 0x0000002d2e23723e */ /* 0x000fe200048060ff */
        /* <DEDUP_REMOVED lines=25> */
[----:B------:R-:W-:Y:S02]  /*8490*/  UIADD3 UR8, UP0, UPT, UR52, 0x680, URZ ;  /* 0x0000068034087890 */ /* 0x000fe4000ff1e0ff */
[----:B------:R-:W-:Y:S02]  /*84a0*/  UIADD3 UR5, UPT, UPT, UR41, 0x40, URZ ;  /* 0x0000004029057890 */ /* 0x000fe4000fffe0ff */
[----:B------:R-:W-:Y:S02]  /*84b0*/  UIADD3 UR4, UPT, UPT, UR49, 0xa200, URZ ;  /* 0x0000a20031047890 */ /* 0x000fe4000fffe0ff */
[----:B------:R-:W-:Y:S01]  /*84c0*/  UIADD3.X UR9, UPT, UPT, URZ, UR53, URZ, UP0, !UPT ;  /* 0x00000035ff097290 */ /* 0x000fe200087fe4ff */
[----:B------:R-:W-:Y:S01]  /*84d0*/  UMOV UR6, UR42 ;  /* 0x0000002a00067c82 */ /* 0x000fe20008000000 */
[----:B------:R-:W-:Y:S07]  /*84e0*/  UMOV UR7, UR36 ;  /* 0x0000002400077c82 */ /* 0x000fee0008000000 */
[----:B------:R2:W-:Y:S01]  /*84f0*/  UTMASTG.3D [UR4], [UR8] ;  /* 0x00000004080073b5 */ /* 0x0005e20008010000 */
[----:B------:R0:W-:Y:S01]  /*8500*/  UTMACMDFLUSH ;  /* 0x00000000000079b7 */ /* 0x0001e20000000000 */
[----:B--2---:R-:W-:Y:S04]  /*8510*/  DEPBAR.LE SB0, 0x1 ;  /* 0x000080400000791a */ /* 0x004fe80000000000 */
.L_x_110:
[----:B------:R-:W-:Y:S05]  /*8520*/  BSYNC.RECONVERGENT B0 ;  /* 0x0000000000007941 */ /* 0x000fea0003800200 */
.L_x_109:
        /* <DEDUP_REMOVED lines=16> */
.L_x_114:
[----:B------:R-:W-:Y:S05]  /*8630*/  BSYNC B0 ;  /* 0x0000000000007941 */ /* 0x000fea0003800000 */
.L_x_113:
        /* <DEDUP_REMOVED lines=20> */
.L_x_112:
[----:B------:R-:W-:Y:S05]  /*8780*/  BSYNC B1 ;  /* 0x0000000000017941 */ /* 0x000fea0003800000 */
.L_x_111:
[----:B--2---:R-:W-:Y:S01]  /*8790*/  VIADD R0, R80, 0x80 ;  /* 0x0000008050007836 */ /* 0x004fe20000000000 */
        /* <DEDUP_REMOVED lines=10> */
[----:B------:R-:W5:Y:S01]  /*8840*/  LDCU.64 UR6, c[0x4][0x80] ;  /* 0x01001000ff0677ac */ /* 0x000f620008000a00 */
[----:B------:R-:W1:Y:S01]  /*8850*/  LDC.64 R2, c[0x4][R3] ;  /* 0x0100000003027b82 */ /* 0x000e620000000a00 */
[----:B------:R-:W3:Y:S01]  /*8860*/  LDCU.64 UR4, c[0x4][0x18] ;  /* 0x01000300ff0477ac */ /* 0x000ee20008000a00 */
[----:B--2---:R-:W-:Y:S01]  /*8870*/  MOV R5, UR9 ;  /* 0x0000000900057c02 */ /* 0x004fe20008000f00 */
[----:B------:R-:W-:Y:S01]  /*8880*/  IMAD.U32 R4, RZ, RZ, UR8 ;  /* 0x00000008ff047e24 */ /* 0x000fe2000f8e00ff */
[----:B-----5:R-:W-:Y:S01]  /*8890*/  MOV R7, UR7 ;  /* 0x0000000700077c02 */ /* 0x020fe20008000f00 */
[----:B------:R-:W-:Y:S01]  /*88a0*/  IMAD.U32 R6, RZ, RZ, UR6 ;  /* 0x00000006ff067e24 */ /* 0x000fe2000f8e00ff */
[----:B---3--:R-:W-:Y:S01]  /*88b0*/  MOV R11, UR5 ;  /* 0x00000005000b7c02 */ /* 0x008fe20008000f00 */
[----:B------:R-:W-:Y:S02]  /*88c0*/  IMAD.U32 R10, RZ, RZ, UR4 ;  /* 0x00000004ff0a7e24 */ /* 0x000fe4000f8e00ff */
[----:B------:R-:W-:Y:S07]  /*88d0*/  LEPC R20, `(.L_x_117) ;  /* 0x000000001014794e */ /* 0x000fee0000000000 */
[----:B-1--4-:R-:W-:Y:S05]  /*88e0*/  CALL.ABS.NOINC R2 ;  /* 0x0000000002007343 */ /* 0x012fea0003c00000 */
.L_x_117:
[----:B------:R-:W-:Y:S05]  /*88f0*/  BSYNC.RECONVERGENT B6 ;  /* 0x0000000000067941 */ /* 0x000fea0003800200 */
.L_x_116:
[----:B---3--:R-:W-:Y:S01]  /*8900*/  F2FP.F16.E5M2.UNPACK_B R4, R149 ;  /* 0x00000095ff04723e */ /* 0x008fe200020004ff */
        /* <DEDUP_REMOVED lines=13> */
[----:B----4-:R-:W-:Y:S01]  /*89e0*/  F2FP.F16.E5M2.UNPACK_B R125, R159.H1 ;  /* 0x0000009fff7d723e */ /* 0x010fe200030004ff */
        /* <DEDUP_REMOVED lines=262> */
[----:B------:R-:W-:Y:S02]  /*9a50*/  UIADD3 UR8, UP0, UPT, UR52, 0x680, URZ ;  /* 0x0000068034087890 */ /* 0x000fe4000ff1e0ff */
[----:B------:R-:W-:Y:S02]  /*9a60*/  UIADD3 UR5, UPT, UPT, UR41, 0x80, URZ ;  /* 0x0000008029057890 */ /* 0x000fe4000fffe0ff */
[----:B------:R-:W-:Y:S01]  /*9a70*/  MOV R188, UR10 ;  /* 0x0000000a00bc7c02 */ /* 0x000fe20008000f00 */
[----:B------:R-:W-:Y:S01]  /*9a80*/  UIADD3.X UR9, UPT, UPT, URZ, UR53, URZ, UP0, !UPT ;  /* 0x00000035ff097290 */ /* 0x000fe200087fe4ff */
[----:B------:R-:W-:Y:S02]  /*9a90*/  UMOV UR6, UR42 ;  /* 0x0000002a00067c82 */ /* 0x000fe40008000000 */
[----:B------:R-:W-:Y:S01]  /*9aa0*/  R2UR UR4, R188 ;  /* 0x00000000bc0472ca */ /* 0x000fe200000e0000 */
[----:B------:R-:W-:Y:S11]  /*9ab0*/  UMOV UR7, UR36 ;  /* 0x0000002400077c82 */ /* 0x000ff60008000000 */
[----:B------:R-:W-:Y:S01]  /*9ac0*/  @!UPT UIADD3 URZ, UPT, UPT, URZ, URZ, URZ ;  /* 0x000000fffffff290 */ /* 0x000fe2000fffe0ff */
[----:B------:R2:W-:Y:S01]  /*9ad0*/  UTMASTG.3D [UR4], [UR8] ;  /* 0x00000004080073b5 */ /* 0x0005e20008010000 */
[----:B------:R0:W-:Y:S01]  /*9ae0*/  UTMACMDFLUSH ;  /* 0x00000000000079b7 */ /* 0x0001e20000000000 */
[----:B--2---:R-:W-:Y:S04]  /*9af0*/  DEPBAR.LE SB0, 0x1 ;  /* 0x000080400000791a */ /* 0x004fe80000000000 */
.L_x_119:
[----:B------:R-:W-:Y:S05]  /*9b00*/  BSYNC.RECONVERGENT B0 ;  /* 0x0000000000007941 */ /* 0x000fea0003800200 */
.L_x_118:
        /* <DEDUP_REMOVED lines=16> */
.L_x_123:
[----:B------:R-:W-:Y:S05]  /*9c10*/  BSYNC B0 ;  /* 0x0000000000007941 */ /* 0x000fea0003800000 */
.L_x_122:
        /* <DEDUP_REMOVED lines=20> */
.L_x_121:
[----:B------:R-:W-:Y:S05]  /*9d60*/  BSYNC B1 ;  /* 0x0000000000017941 */ /* 0x000fea0003800000 */
.L_x_120:
[----:B--2---:R-:W-:Y:S05]  /*9d70*/  VIADD R0, R80, 0xc0 ;  /* 0x000000c050007836 */ /* 0x004fea0000000000 */
        /* <DEDUP_REMOVED lines=20> */
.L_x_125:
[----:B------:R-:W-:Y:S01]  /*9ec0*/  ISETP.NE.AND P0, PT, R189, RZ, PT ;  /* 0x000000ffbd00720c */ /* 0x000fe20003f05270 */
[----:B------:R-:W-:Y:S05]  /*9ed0*/  WARPSYNC.ALL ;  /* 0x0000000000007948 */ /* 0x000fea0003800000 */
[----:B------:R-:W-:Y:S01]  /*9ee0*/  R2UR UR4, R80 ;  /* 0x00000000500472ca */ /* 0x000fe200000e0000 */
[----:B------:R-:W-:Y:S01]  /*9ef0*/  BSSY.RECONVERGENT B0, `(.L_x_126) ;  /* 0x000011d000007945 */ /* 0x000fe20003800200 */
[----:B---3--:R-:W-:Y:S02]  /*9f00*/  F2FP.F16.E5M2.UNPACK_B R11, R149 ;  /* 0x00000095ff0b723e */ /* 0x008fe400020004ff */
[----:B------:R-:W-:Y:S02]  /*9f10*/  F2FP.F16.E5M2.UNPACK_B R10, R150 ;  /* 0x00000096ff0a723e */ /* 0x000fe400020004ff */
[----:B------:R-:W-:Y:S01]  /*9f20*/  F2FP.F16.E5M2.UNPACK_B R9, R151 ;  /* 0x00000097ff09723e */ /* 0x000fe200020004ff */
[--C-:B------:R-:W-:Y:S01]  /*9f30*/  HADD2.F32 R83, -RZ, R11.reuse.H0_H0 ;  /* 0x2000000bff537230 */ /* 0x100fe20000004100 */
[----:B----4-:R-:W-:Y:S01]  /*9f40*/  F2FP.F16.E5M2.UNPACK_B R8, R152 ;  /* 0x00000098ff08723e */ /* 0x010fe200020004ff */
[----:B------:R-:W-:Y:S01]  /*9f50*/  HADD2.F32 R84, -RZ, R11.H1_H1 ;  /* 0x3000000bff547230 */ /* 0x000fe20000004100 */
[----:B------:R-:W-:Y:S01]  /*9f60*/  F2FP.F16.E5M2.UNPACK_B R7, R153 ;  /* 0x00000099ff07723e */ /* 0x000fe200020004ff */
[--C-:B------:R-:W-:Y:S01]  /*9f70*/  HADD2.F32 R87, -RZ, R10.reuse.H0_H0 ;  /* 0x2000000aff577230 */ /* 0x100fe20000004100 */
[----:B------:R-:W-:Y:S01]  /*9f80*/  F2FP.F16.E5M2.UNPACK_B R6, R154 ;  /* 0x0000009aff06723e */ /* 0x000fe200020004ff */
[----:B------:R-:W-:Y:S01]  /*9f90*/  HADD2.F32 R88, -RZ, R10.H1_H1 ;  /* 0x3000000aff587230 */ /* 0x000fe20000004100 */
[----:B------:R-:W-:Y:S01]  /*9fa0*/  F2FP.F16.E5M2.UNPACK_B R5, R155 ;  /* 0x0000009bff05723e */ /* 0x000fe200020004ff */
[--C-:B------:R-:W-:Y:S01]  /*9fb0*/  HADD2.F32 R91, -RZ, R9.reuse.H0_H0 ;  /* 0x20000009ff5b7230 */ /* 0x100fe20000004100 */
[----:B-1----:R-:W-:Y:S01]  /*9fc0*/  F2FP.F16.E5M2.UNPACK_B R4, R156 ;  /* 0x0000009cff04723e */ /* 0x002fe200020004ff */
[----:B------:R-:W-:Y:S01]  /*9fd0*/  HADD2.F32 R92, -RZ, R9.H1_H1 ;  /* 0x30000009ff5c7230 */ /* 0x000fe20000004100 */
[-C--:B------:R-:W-:Y:S01]  /*9fe0*/  F2FP.F16.E5M2.UNPACK_B R2, R148.reuse ;  /* 0x00000094ff02723e */ /* 0x080fe200020004ff */
[--C-:B------:R-:W-:Y:S01]  /*9ff0*/  HADD2.F32 R95, -RZ, R8.reuse.H0_H0 ;  /* 0x20000008ff5f7230 */ /* 0x100fe20000004100 */
[----:B------:R-:W-:Y:S01]  /*a000*/  F2FP.F16.E5M2.UNPACK_B R148, R148.H1 ;  /* 0x00000094ff94723e */ /* 0x000fe200030004ff */
[----:B------:R-:W-:Y:S01]  /*a010*/  HADD2.F32 R97, -RZ, R8.H1_H1 ;  /* 0x30000008ff617230 */ /* 0x000fe20000004100 */
[----:B------:R-:W-:Y:S01]  /*a020*/  F2FP.F16.E5M2.UNPACK_B R149, R149.H1 ;  /* 0x00000095ff95723e */ /* 0x000fe200030004ff */
[--C-:B------:R-:W-:Y:S01]  /*a030*/  HADD2.F32 R98, -RZ, R7.reuse.H0_H0 ;  /* 0x20000007ff627230 */ /* 0x100fe20000004100 */
[----:B------:R-:W-:Y:S01]  /*a040*/  F2FP.F16.E5M2.UNPACK_B R150, R150.H1 ;  /* 0x00000096ff96723e */ /* 0x000fe200030004ff */
[----:B------:R-:W-:Y:S01]  /*a050*/  HADD2.F32 R101, -RZ, R7.H1_H1 ;  /* 0x30000007ff657230 */ /* 0x000fe20000004100 */
[----:B------:R-:W-:Y:S01]  /*a060*/  F2FP.F16.E5M2.UNPACK_B R151, R151.H1 ;  /* 0x00000097ff97723e */ /* 0x000fe200030004ff */
[--C-:B------:R-:W-:Y:S01]  /*a070*/  HADD2.F32 R102, -RZ, R6.reuse.H0_H0 ;  /* 0x20000006ff667230 */ /* 0x100fe20000004100 */
[----:B------:R-:W-:Y:S01]  /*a080*/  F2FP.F16.E5M2.UNPACK_B R138, R163 ;  /* 0x000000a3ff8a723e */ /* 0x000fe200020004ff */
[----:B------:R-:W-:Y:S01]  /*a090*/  HADD2.F32 R105, -RZ, R6.H1_H1 ;  /* 0x30000006ff697230 */ /* 0x000fe20000004100 */
[----:B------:R-:W-:Y:S01]  /*a0a0*/  R2UR UR5, R193 ;  /* 0x00000000c10572ca */ /* 0x000fe200000e0000 */
[--C-:B------:R-:W-:Y:S01]  /*a0b0*/  HADD2.F32 R106, -RZ, R5.reuse.H0_H0 ;  /* 0x20000005ff6a7230 */ /* 0x100fe20000004100 */
[----:B------:R-:W-:Y:S01]  /*a0c0*/  F2FP.F16.E5M2.UNPACK_B R116, R157 ;  /* 0x0000009dff74723e */ /* 0x000fe200020004ff */
[----:B------:R-:W-:Y:S01]  /*a0d0*/  HADD2.F32 R109, -RZ, R5.H1_H1 ;  /* 0x30000005ff6d7230 */ /* 0x000fe20000004100 */
[----:B------:R-:W-:Y:S01]  /*a0e0*/  F2FP.F16.E5M2.UNPACK_B R120, R158 ;  /* 0x0000009eff78723e */ /* 0x000fe200020004ff */
[--C-:B------:R-:W-:Y:S01]  /*a0f0*/  HADD2.F32 R110, -RZ, R4.reuse.H0_H0 ;  /* 0x20000004ff6e7230 */ /* 0x100fe20000004100 */
[----:B------:R-:W-:Y:S01]  /*a100*/  F2FP.F16.E5M2.UNPACK_B R124, R159 ;  /* 0x0000009fff7c723e */ /* 0x000fe200020004ff */
[----:B------:R-:W-:Y:S01]  /*a110*/  HADD2.F32 R113, -RZ, R4.H1_H1 ;  /* 0x30000004ff717230 */ /* 0x000fe20000004100 */
[----:B------:R-:W-:Y:S01]  /*a120*/  F2FP.F16.E5M2.UNPACK_B R128, R160 ;  /* 0x000000a0ff80723e */ /* 0x000fe200020004ff */
[----:B------:R-:W1:Y:S01]  /*a130*/  LDTM.x64 R4, tmem[UR4+0xc0] ;  /* 0x0000c004000479ee */ /* 0x000e620008340000 */
[--C-:B------:R-:W-:Y:S01]  /*a140*/  HADD2.F32 R0, -RZ, R2.reuse.H0_H0 ;  /* 0x20000002ff007230 */ /* 0x100fe20000004100 */
[----:B------:R-:W-:Y:S01]  /*a150*/  NOP ;  /* 0x0000000000007918 */ /* 0x000fe20000000000 */
[----:B------:R-:W-:Y:S01]  /*a160*/  HADD2.F32 R2, -RZ, R2.H1_H1 ;  /* 0x30000002ff027230 */ /* 0x000fe20000004100 */
[----:B------:R-:W-:Y:S01]  /*a170*/  UIADD3 UR5, UPT, UPT, UR5, 0xf0, URZ ;  /* 0x000000f005057890 */ /* 0x000fe2000fffe0ff */
[--C-:B------:R-:W-:Y:S01]  /*a180*/  HADD2.F32 R86, -RZ, R149.reuse.H1_H1 ;  /* 0x30000095ff567230 */ /* 0x100fe20000004100 */
[----:B------:R-:W-:Y:S01]  /*a190*/  F2FP.F16.E5M2.UNPACK_B R132, R161 ;  /* 0x000000a1ff84723e */ /* 0x000fe200020004ff */
[--C-:B------:R-:W-:Y:S01]  /*a1a0*/  HADD2.F32 R114, -RZ, R116.reuse.H0_H0 ;  /* 0x20000074ff727230 */ /* 0x100fe20000004100 */
[----:B------:R-:W-:Y:S01]  /*a1b0*/  UPRMT UR5, UR37, 0x654, UR5 ;  /* 0x0000065425057896 */ /* 0x000fe20008000005 */
[----:B------:R-:W-:Y:S01]  /*a1c0*/  HADD2.F32 R117, -RZ, R116.H1_H1 ;  /* 0x30000074ff757230 */ /* 0x000fe20000004100 */
[----:B------:R-:W-:Y:S01]  /*a1d0*/  F2FP.F16.E5M2.UNPACK_B R136, R162 ;  /* 0x000000a2ff88723e */ /* 0x000fe200020004ff */
[--C-:B------:R-:W-:Y:S01]  /*a1e0*/  HADD2.F32 R118, -RZ, R120.reuse.H0_H0 ;  /* 0x20000078ff767230 */ /* 0x100fe20000004100 */
[----:B------:R-:W-:Y:S01]  /*a1f0*/  F2FP.F16.E5M2.UNPACK_B R152, R152.H1 ;  /* 0x00000098ff98723e */ /* 0x000fe200030004ff */
[----:B------:R-:W-:Y:S01]  /*a200*/  HADD2.F32 R121, -RZ, R120.H1_H1 ;  /* 0x30000078ff797230 */ /* 0x000fe20000004100 */
[----:B------:R-:W-:Y:S01]  /*a210*/  F2FP.F16.E5M2.UNPACK_B R153, R153.H1 ;  /* 0x00000099ff99723e */ /* 0x000fe200030004ff */
[--C-:B------:R-:W-:Y:S01]  /*a220*/  HADD2.F32 R122, -RZ, R124.reuse.H0_H0 ;  /* 0x2000007cff7a7230 */ /* 0x100fe20000004100 */
[----:B------:R-:W-:Y:S01]  /*a230*/  F2FP.F16.E5M2.UNPACK_B R154, R154.H1 ;  /* 0x0000009aff9a723e */ /* 0x000fe200030004ff */
[----:B-1----:R-:W-:Y:S01]  /*a240*/  SYNCS.ARRIVE.TRANS64.RED.A1T0 RZ, [UR5], RZ ;  /* 0x000000ffffff79a7 */ /* 0x002fe20008100405 */
[----:B------:R-:W-:Y:S01]  /*a250*/  HADD2.F32 R125, -RZ, R124.H1_H1 ;  /* 0x3000007cff7d7230 */ /* 0x000fe20000004100 */
[----:B------:R-:W-:Y:S01]  /*a260*/  F2FP.F16.E5M2.UNPACK_B R155, R155.H1 ;  /* 0x0000009bff9b723e */ /* 0x000fe200030004ff */
[--C-:B------:R-:W-:Y:S01]  /*a270*/  HADD2.F32 R126, -RZ, R128.reuse.H0_H0 ;  /* 0x20000080ff7e7230 */ /* 0x100fe20000004100 */
[----:B------:R-:W-:Y:S01]  /*a280*/  F2FP.F16.E5M2.UNPACK_B R156, R156.H1 ;  /* 0x0000009cff9c723e */ /* 0x000fe200030004ff */
[----:B------:R-:W-:Y:S01]  /*a290*/  HADD2.F32 R129, -RZ, R128.H1_H1 ;  /* 0x30000080ff817230 */ /* 0x000fe20000004100 */
[----:B------:R-:W-:Y:S01]  /*a2a0*/  F2FP.F16.E5M2.UNPACK_B R157, R157.H1 ;  /* 0x0000009dff9d723e */ /* 0x000fe200030004ff */
[C---:B------:R-:W-:Y:S01]  /*a2b0*/  FMUL R4, R78.reuse, R4 ;  /* 0x000000044e047220 */ /* 0x040fe20000400000 */
[C---:B------:R-:W-:Y:S01]  /*a2c0*/  FMUL R5, R78.reuse, R5 ;  /* 0x000000054e057220 */ /* 0x040fe20000400000 */
[----:B------:R-:W-:Y:S02]  /*a2d0*/  HADD2.F32 R3, -RZ, R148.H0_H0 ;  /* 0x20000094ff037230 */ /* 0x000fe40000004100 */
        /* <DEDUP_REMOVED lines=11> */
[----:B------:R-:W-:Y:S02]  /*a390*/  HADD2.F32 R130, -RZ, R132.H0_H0 ;  /* 0x20000084ff827230 */ /* 0x000fe40000004100 */
[C---:B------:R-:W-:Y:S01]  /*a3a0*/  FMUL R6, R78.reuse, R6 ;  /* 0x000000064e067220 */ /* 0x040fe20000400000 */
[----:B------:R-:W-:Y:S02]  /*a3b0*/  HADD2.F32 R82, -RZ, R148.H1_H1 ;  /* 0x30000094ff527230 */ /* 0x000fe40000004100 */
[C---:B------:R-:W-:Y:S01]  /*a3c0*/  FMUL R7, R78.reuse, R7 ;  /* 0x000000074e077220 */ /* 0x040fe20000400000 */
[----:B------:R-:W-:Y:S02]  /*a3d0*/  HADD2.F32 R85, -RZ, R149.H0_H0 ;  /* 0x20000095ff557230 */ /* 0x000fe40000004100 */
[C---:B------:R-:W-:Y:S01]  /*a3e0*/  FFMA R6, R81.reuse, R3, R6 ;  /* 0x0000000351067223 */ /* 0x040fe20000000006 */
[----:B------:R-:W-:Y:S02]  /*a3f0*/  HADD2.F32 R133, -RZ, R132.H1_H1 ;  /* 0x30000084ff857230 */ /* 0x000fe40000004100 */
[C---:B------:R-:W-:Y:S01]  /*a400*/  FFMA R7, R81.reuse, R82, R7 ;  /* 0x0000005251077223 */ /* 0x040fe20000000007 */
[C---:B------:R-:W-:Y:S01]  /*a410*/  FFMA R8, R81.reuse, R83, R8 ;  /* 0x0000005351087223 */ /* 0x040fe20000000008 */
[C---:B------:R-:W-:Y:S01]  /*a420*/  FFMA R9, R81.reuse, R84, R9 ;  /* 0x0000005451097223 */ /* 0x040fe20000000009 */
[--C-:B------:R-:W-:Y:S02]  /*a430*/  HADD2.F32 R82, -RZ, R138.reuse.H0_H0 ;  /* 0x2000008aff527230 */ /* 0x100fe40000004100 */
[C---:B------:R-:W-:Y:S01]  /*a440*/  FMUL R10, R78.reuse, R10 ;  /* 0x0000000a4e0a7220 */ /* 0x040fe20000400000 */
[----:B------:R-:W-:Y:S02]  /*a450*/  HADD2.F32 R83, -RZ, R138.H1_H1 ;  /* 0x3000008aff537230 */ /* 0x000fe40000004100 */
[C---:B------:R-:W-:Y:S01]  /*a460*/  FMUL R11, R78.reuse, R11 ;  /* 0x0000000b4e0b7220 */ /* 0x040fe20000400000 */
[----:B------:R-:W-:Y:S02]  /*a470*/  HADD2.F32 R89, -RZ, R150.H0_H0 ;  /* 0x20000096ff597230 */ /* 0x000fe40000004100 */
[C---:B------:R-:W-:Y:S01]  /*a480*/  FFMA R10, R81.reuse, R85, R10 ;  /* 0x00000055510a7223 */ /* 0x040fe2000000000a */
[--C-:B------:R-:W-:Y:S02]  /*a490*/  HADD2.F32 R134, -RZ, R136.reuse.H0_H0 ;  /* 0x20000088ff867230 */ /* 0x100fe40000004100 */
[C---:B------:R-:W-:Y:S01]  /*a4a0*/  FFMA R11, R81.reuse, R86, R11 ;  /* 0x00000056510b7223 */ /* 0x040fe2000000000b */
[C---:B------:R-:W-:Y:S01]  /*a4b0*/  FFMA R12, R81.reuse, R87, R12 ;  /* 0x00000057510c7223 */ /* 0x040fe2000000000c */
[----:B------:R-:W-:Y:S01]  /*a4c0*/  FFMA R13, R81, R88, R13 ;  /* 0x00000058510d7223 */ /* 0x000fe2000000000d */
[----:B------:R-:W-:Y:S01]  /*a4d0*/  F2FP.SATFINITE.E5M2.F32.PACK_AB_MERGE_C R86, R7, R6, RZ ;  /* 0x000000060756723e */ /* 0x000fe200048060ff */
[C---:B------:R-:W-:Y:S01]  /*a4e0*/  FMUL R7, R78.reuse, R24 ;  /* 0x000000184e077220 */ /* 0x040fe20000400000 */
[----:B------:R-:W-:Y:S01]  /*a4f0*/  F2FP.SATFINITE.E5M2.F32.PACK_AB_MERGE_C R138, R11, R10, RZ ;  /* 0x0000000a0b8a723e */ /* 0x000fe200048060ff */
[C---:B------:R-:W-:Y:S01]  /*a500*/  FMUL R10, R78.reuse, R25 ;  /* 0x000000194e0a7220 */ /* 0x040fe20000400000 */
[C---:B------:R-:W-:Y:S01]  /*a510*/  FMUL R25, R78.reuse, R32 ;  /* 0x000000204e197220 */ /* 0x040fe20000400000 */
[----:B------:R-:W-:Y:S02]  /*a520*/  HADD2.F32 R137, -RZ, R136.H1_H1 ;  /* 0x30000088ff897230 */ /* 0x000fe40000004100 */
[C---:B------:R-:W-:Y:S01]  /*a530*/  FMUL R14, R78.reuse, R14 ;  /* 0x0000000e4e0e7220 */ /* 0x040fe20000400000 */
[----:B------:R-:W-:Y:S02]  /*a540*/  HADD2.F32 R90, -RZ, R150.H1_H1 ;  /* 0x30000096ff5a7230 */ /* 0x000fe40000004100 */
[C---:B------:R-:W-:Y:S01]  /*a550*/  FMUL R15, R78.reuse, R15 ;  /* 0x0000000f4e0f7220 */ /* 0x040fe20000400000 */
[--C-:B------:R-:W-:Y:S02]  /*a560*/  HADD2.F32 R93, -RZ, R151.reuse.H0_H0 ;  /* 0x20000097ff5d7230 */ /* 0x100fe40000004100 */
[C---:B------:R-:W-:Y:S01]  /*a570*/  FFMA R14, R81.reuse, R89, R14 ;  /* 0x00000059510e7223 */ /* 0x040fe2000000000e */
[----:B------:R-:W-:Y:S02]  /*a580*/  HADD2.F32 R94, -RZ, R151.H1_H1 ;  /* 0x30000097ff5e7230 */ /* 0x000fe40000004100 */
[C---:B------:R-:W-:Y:S01]  /*a590*/  FFMA R15, R81.reuse, R90, R15 ;  /* 0x0000005a510f7223 */ /* 0x040fe2000000000f */
[C---:B------:R-:W-:Y:S01]  /*a5a0*/  FFMA R16, R81.reuse, R91, R16 ;  /* 0x0000005b51107223 */ /* 0x040fe20000000010 */
[----:B------:R-:W-:Y:S01]  /*a5b0*/  FFMA R17, R81, R92, R17 ;  /* 0x0000005c51117223 */ /* 0x000fe20000000011 */
[C---:B------:R-:W-:Y:S01]  /*a5c0*/  FMUL R18, R78.reuse, R18 ;  /* 0x000000124e127220 */ /* 0x040fe20000400000 */
[C---:B------:R-:W-:Y:S01]  /*a5d0*/  FMUL R19, R78.reuse, R19 ;  /* 0x000000134e137220 */ /* 0x040fe20000400000 */
[--C-:B------:R-:W-:Y:S01]  /*a5e0*/  HADD2.F32 R96, -RZ, R152.reuse.H0_H0 ;  /* 0x20000098ff607230 */ /* 0x100fe20000004100 */
[----:B------:R-:W-:Y:S01]  /*a5f0*/  F2FP.SATFINITE.E5M2.F32.PACK_AB_MERGE_C R14, R15, R14, RZ ;  /* 0x0000000e0f0e723e */ /* 0x000fe200048060ff */
[C---:B------:R-:W-:Y:S01]  /*a600*/  FFMA R18, R81.reuse, R93, R18 ;  /* 0x0000005d51127223 */ /* 0x040fe20000000012 */
[C---:B------:R-:W-:Y:S01]  /*a610*/  FFMA R19, R81.reuse, R94, R19 ;  /* 0x0000005e51137223 */ /* 0x040fe20000000013 */
[C---:B------:R-:W-:Y:S01]  /*a620*/  FFMA R0, R81.reuse, R95, R0 ;  /* 0x0000005f51007223 */ /* 0x040fe20000000000 */
[----:B------:R-:W-:Y:S01]  /*a630*/  FFMA R2, R81, R97, R2 ;  /* 0x0000006151027223 */ /* 0x000fe20000000002 */
[----:B------:R-:W-:Y:S02]  /*a640*/  HADD2.F32 R99, -RZ, R152.H1_H1 ;  /* 0x30000098ff637230 */ /* 0x000fe40000004100 */
[C---:B------:R-:W-:Y:S01]  /*a650*/  FMUL R3, R78.reuse, R22 ;  /* 0x000000164e037220 */ /* 0x040fe20000400000 */
[----:B------:R-:W-:Y:S01]  /*a660*/  F2FP.SATFINITE.E5M2.F32.PACK_AB_MERGE_C R18, R19, R18, RZ ;  /* 0x000000121312723e */ /* 0x000fe200048060ff */
[C---:B------:R-:W-:Y:S01]  /*a670*/  FMUL R22, R78.reuse, R29 ;  /* 0x0000001d4e167220 */ /* 0x040fe20000400000 */
[C---:B------:R-:W-:Y:S01]  /*a680*/  FMUL R29, R78.reuse, R36 ;  /* 0x000000244e1d7220 */ /* 0x040fe20000400000 */
[C---:B------:R-:W-:Y:S01]  /*a690*/  FFMA R3, R81.reuse, R96, R3 ;  /* 0x0000006051037223 */ /* 0x040fe20000000003 */
[C---:B------:R-:W-:Y:S01]  /*a6a0*/  FMUL R6, R78.reuse, R23 ;  /* 0x000000174e067220 */ /* 0x040fe20000400000 */
[--C-:B------:R-:W-:Y:S02]  /*a6b0*/  HADD2.F32 R100, -RZ, R153.reuse.H0_H0 ;  /* 0x20000099ff647230 */ /* 0x100fe40000004100 */
[C---:B------:R-:W-:Y:S01]  /*a6c0*/  FMUL R11, R78.reuse, R26 ;  /* 0x0000001a4e0b7220 */ /* 0x040fe20000400000 */
[----:B------:R-:W-:Y:S02]  /*a6d0*/  HADD2.F32 R103, -RZ, R153.H1_H1 ;  /* 0x30000099ff677230 */ /* 0x000fe40000004100 */
[C---:B------:R-:W-:Y:S01]  /*a6e0*/  FFMA R6, R81.reuse, R99, R6 ;  /* 0x0000006351067223 */ /* 0x040fe20000000006 */
[C---:B------:R-:W-:Y:S01]  /*a6f0*/  FFMA R7, R81.reuse, R98, R7 ;  /* 0x0000006251077223 */ /* 0x040fe20000000007 */
[C---:B------:R-:W-:Y:S01]  /*a700*/  FFMA R10, R81.reuse, R101, R10 ;  /* 0x00000065510a7223 */ /* 0x040fe2000000000a */
[C---:B------:R-:W-:Y:S01]  /*a710*/  FFMA R11, R81.reuse, R100, R11 ;  /* 0x00000064510b7223 */ /* 0x040fe2000000000b */
[----:B------:R-:W-:Y:S01]  /*a720*/  FMUL R26, R78, R33 ;  /* 0x000000214e1a7220 */ /* 0x000fe20000400000 */
[----:B------:R-:W-:Y:S01]  /*a730*/  F2FP.SATFINITE.E5M2.F32.PACK_AB_MERGE_C R3, R6, R3, RZ ;  /* 0x000000030603723e */ /* 0x000fe200048060ff */
[C---:B------:R-:W-:Y:S01]  /*a740*/  FMUL R33, R78.reuse, R40 ;  /* 0x000000284e217220 */ /* 0x040fe20000400000 */
        /* <DEDUP_REMOVED lines=8> */
[C---:B------:R-:W-:Y:S01]  /*a7d0*/  FMUL R30, R78.reuse, R37 ;  /* 0x000000254e1e7220 */ /* 0x040fe20000400000 */
[C---:B------:R-:W-:Y:S01]  /*a7e0*/  FMUL R37, R78.reuse, R44 ;  /* 0x0000002c4e257220 */ /* 0x040fe20000400000 */
[C---:B------:R-:W-:Y:S01]  /*a7f0*/  FMUL R24, R78.reuse, R31 ;  /* 0x0000001f4e187220 */ /* 0x040fe20000400000 */
[----:B------:R-:W-:Y:S01]  /*a800*/  F2FP.F16.E5M2.UNPACK_B R158, R158.H1 ;  /* 0x0000009eff9e723e */ /* 0x000fe200030004ff */
[--C-:B------:R-:W-:Y:S02]  /*a810*/  HADD2.F32 R108, -RZ, R155.reuse.H0_H0 ;  /* 0x2000009bff6c7230 */ /* 0x100fe40000004100 */
[----:B------:R-:W-:Y:S01]  /*a820*/  FMUL R27, R78, R34 ;  /* 0x000000224e1b7220 */ /* 0x000fe20000400000 */
[----:B------:R-:W-:Y:S02]  /*a830*/  HADD2.F32 R111, -RZ, R155.H1_H1 ;  /* 0x3000009bff6f7230 */ /* 0x000fe40000004100 */
[C---:B------:R-:W-:Y:S01]  /*a840*/  FFMA R24, R81.reuse, R107, R24 ;  /* 0x0000006b51187223 */ /* 0x040fe20000000018 */
[----:B------:R-:W-:Y:S01]  /*a850*/  F2FP.F16.E5M2.UNPACK_B R159, R159.H1 ;  /* 0x0000009fff9f723e */ /* 0x000fe200030004ff */
[C---:B------:R-:W-:Y:S01]  /*a860*/  FFMA R25, R81.reuse, R106, R25 ;  /* 0x0000006a51197223 */ /* 0x040fe20000000019 */
[C---:B------:R-:W-:Y:S01]  /*a870*/  FFMA R26, R81.reuse, R109, R26 ;  /* 0x0000006d511a7223 */ /* 0x040fe2000000001a */
[----:B------:R-:W-:Y:S01]  /*a880*/  F2FP.F16.E5M2.UNPACK_B R160, R160.H1 ;  /* 0x000000a0ffa0723e */ /* 0x000fe200030004ff */
[C---:B------:R-:W-:Y:S01]  /*a890*/  FFMA R27, R81.reuse, R108, R27 ;  /* 0x0000006c511b7223 */ /* 0x040fe2000000001b */
[----:B------:R-:W-:Y:S01]  /*a8a0*/  F2FP.SATFINITE.E5M2.F32.PACK_AB_MERGE_C R6, R24, R23, RZ ;  /* 0x000000171806723e */ /* 0x000fe200048060ff */
[C---:B------:R-:W-:Y:S01]  /*a8b0*/  FMUL R34, R78.reuse, R41 ;  /* 0x000000294e227220 */ /* 0x040fe20000400000 */
[C---:B------:R-:W-:Y:S01]  /*a8c0*/  FMUL R41, R78.reuse, R48 ;  /* 0x000000304e297220 */ /* 0x040fe20000400000 */
[----:B------:R-:W-:Y:S01]  /*a8d0*/  FMUL R28, R78, R35 ;  /* 0x000000234e1c7220 */ /* 0x000fe20000400000 */
[----:B------:R-:W-:Y:S01]  /*a8e0*/  F2FP.F16.E5M2.UNPACK_B R161, R161.H1 ;  /* 0x000000a1ffa1723e */ /* 0x000fe200030004ff */
[--C-:B------:R-:W-:Y:S01]  /*a8f0*/  HADD2.F32 R112, -RZ, R156.reuse.H0_H0 ;  /* 0x2000009cff707230 */ /* 0x100fe20000004100 */
[----:B------:R-:W-:Y:S01]  /*a900*/  F2FP.SATFINITE.E5M2.F32.PACK_AB_MERGE_C R6, R22, R21, R6 ;  /* 0x000000151606723e */ /* 0x000fe20004806006 */
[C---:B------:R-:W-:Y:S01]  /*a910*/  FFMA R28, R81.reuse, R111, R28 ;  /* 0x0000006f511c7223 */ /* 0x040fe2000000001c */
[C---:B------:R-:W-:Y:S01]  /*a920*/  FFMA R29, R81.reuse, R110, R29 ;  /* 0x0000006e511d7223 */ /* 0x040fe2000000001d */
[C---:B------:R-:W-:Y:S01]  /*a930*/  FFMA R30, R81.reuse, R113, R30 ;  /* 0x00000071511e7223 */ /* 0x040fe2000000001e */
[----:B------:R-:W-:Y:S02]  /*a940*/  HADD2.F32 R115, -RZ, R156.H1_H1 ;  /* 0x3000009cff737230 */ /* 0x000fe40000004100 */
[C---:B------:R-:W-:Y:S01]  /*a950*/  FMUL R31, R78.reuse, R38 ;  /* 0x000000264e1f7220 */ /* 0x040fe20000400000 */
[----:B------:R-:W-:Y:S01]  /*a960*/  F2FP.F16.E5M2.UNPACK_B R162, R162.H1 ;  /* 0x000000a2ffa2723e */ /* 0x000fe200030004ff */
[C---:B------:R-:W-:Y:S01]  /*a970*/  FMUL R38, R78.reuse, R45 ;  /* 0x0000002d4e267220 */ /* 0x040fe20000400000 */
[C---:B------:R-:W-:Y:S01]  /*a980*/  FMUL R45, R78.reuse, R52 ;  /* 0x000000344e2d7220 */ /* 0x040fe20000400000 */
[----:B------:R-:W-:Y:S01]  /*a990*/  F2FP.F16.E5M2.UNPACK_B R163, R163.H1 ;  /* 0x000000a3ffa3723e */ /* 0x000fe200030004ff */
[----:B------:R-:W-:Y:S01]  /*a9a0*/  FFMA R31, R81, R112, R31 ;  /* 0x00000070511f7223 */ /* 0x000fe2000000001f */
[----:B------:R-:W-:Y:S01]  /*a9b0*/  FMUL R52, R78, R59 ;  /* 0x0000003b4e347220 */ /* 0x000fe20000400000 */
[----:B------:R-:W-:Y:S01]  /*a9c0*/  IADD3 R76, PT, PT, R76, 0x1, RZ ;  /* 0x000000014c4c7810 */ /* 0x000fe20007ffe0ff */
[C---:B------:R-:W-:Y:S01]  /*a9d0*/  FMUL R59, R78.reuse, R66 ;  /* 0x000000424e3b7220 */ /* 0x040fe20000400000 */
[----:B------:R-:W-:Y:S01]  /*a9e0*/  F2FP.SATFINITE.E5M2.F32.PACK_AB_MERGE_C R66, R13, R12, R14 ;  /* 0x0000000c0d42723e */ /* 0x000fe2000480600e */
[C---:B------:R-:W-:Y:S01]  /*a9f0*/  FMUL R32, R78.reuse, R39 ;  /* 0x000000274e207220 */ /* 0x040fe20000400000 */
[--C-:B------:R-:W-:Y:S02]  /*aa00*/  HADD2.F32 R116, -RZ, R157.reuse.H0_H0 ;  /* 0x2000009dff747230 */ /* 0x100fe40000004100 */
[C---:B------:R-:W-:Y:S01]  /*aa10*/  FMUL R35, R78.reuse, R42 ;  /* 0x0000002a4e237220 */ /* 0x040fe20000400000 */
[----:B------:R-:W-:Y:S02]  /*aa20*/  HADD2.F32 R119, -RZ, R157.H1_H1 ;  /* 0x3000009dff777230 */ /* 0x000fe40000004100 */
[C---:B------:R-:W-:Y:S01]  /*aa30*/  FFMA R32, R81.reuse, R115, R32 ;  /* 0x0000007351207223 */ /* 0x040fe20000000020 */
[----:B------:R-:W-:Y:S01]  /*aa40*/  FMUL R36, R78, R43 ;  /* 0x0000002b4e247220 */ /* 0x000fe20000400000 */
[C---:B------:R-:W-:Y:S01]  /*aa50*/  FFMA R33, R81.reuse, R114, R33 ;  /* 0x0000007251217223 */ /* 0x040fe20000000021 */
[C---:B------:R-:W-:Y:S01]  /*aa60*/  FFMA R34, R81.reuse, R117, R34 ;  /* 0x0000007551227223 */ /* 0x040fe20000000022 */
[--C-:B------:R-:W-:Y:S01]  /*aa70*/  HADD2.F32 R120, -RZ, R158.reuse.H0_H0 ;  /* 0x2000009eff787230 */ /* 0x100fe20000004100 */
[----:B------:R-:W-:Y:S01]  /*aa80*/  F2FP.SATFINITE.E5M2.F32.PACK_AB_MERGE_C R32, R32, R31, RZ ;  /* 0x0000001f2020723e */ /* 0x000fe200048060ff */
[C---:B------:R-:W-:Y:S01]  /*aa90*/  FFMA R35, R81.reuse, R116, R35 ;  /* 0x0000007451237223 */ /* 0x040fe20000000023 */
[----:B------:R-:W-:Y:S02]  /*aaa0*/  HADD2.F32 R123, -RZ, R158.H1_H1 ;  /* 0x3000009eff7b7230 */ /* 0x000fe40000004100 */
[----:B------:R-:W-:Y:S01]  /*aab0*/  FMUL R39, R78, R46 ;  /* 0x0000002e4e277220 */ /* 0x000fe20000400000 */
[----:B------:R-:W-:Y:S01]  /*aac0*/  F2FP.SATFINITE.E5M2.F32.PACK_AB_MERGE_C R32, R30, R29, R32 ;  /* 0x0000001d1e20723e */ /* 0x000fe20004806020 */
[C---:B------:R-:W-:Y:S01]  /*aad0*/  FFMA R36, R81.reuse, R119, R36 ;  /* 0x0000007751247223 */ /* 0x040fe20000000024 */
[C---:B------:R-:W-:Y:S01]  /*aae0*/  FMUL R40, R78.reuse, R47 ;  /* 0x0000002f4e287220 */ /* 0x040fe20000400000 */
[C---:B------:R-:W-:Y:S01]  /*aaf0*/  FFMA R37, R81.reuse, R118, R37 ;  /* 0x0000007651257223 */ /* 0x040fe20000000025 */
[C---:B------:R-:W-:Y:S01]  /*ab00*/  FFMA R38, R81.reuse, R121, R38 ;  /* 0x0000007951267223 */ /* 0x040fe20000000026 */
[C---:B------:R-:W-:Y:S01]  /*ab10*/  FMUL R42, R78.reuse, R49 ;  /* 0x000000314e2a7220 */ /* 0x040fe20000400000 */
        /* <DEDUP_REMOVED lines=8> */
[C---:B------:R-:W-:Y:S01]  /*aba0*/  FMUL R57, R78.reuse, R64 ;  /* 0x000000404e397220 */ /* 0x040fe20000400000 */
[----:B------:R-:W-:Y:S01]  /*abb0*/  FFMA R42, R81, R125, R42 ;  /* 0x0000007d512a7223 */ /* 0x000fe2000000002a */
[C---:B------:R-:W-:Y:S01]  /*abc0*/  FMUL R46, R78.reuse, R53 ;  /* 0x000000354e2e7220 */ /* 0x040fe20000400000 */
[--C-:B------:R-:W-:Y:S01]  /*abd0*/  HADD2.F32 R128, -RZ, R160.reuse.H0_H0 ;  /* 0x200000a0ff807230 */ /* 0x100fe20000004100 */
[----:B------:R-:W-:Y:S01]  /*abe0*/  F2FP.SATFINITE.E5M2.F32.PACK_AB_MERGE_C R64, R5, R4, R86 ;  /* 0x000000040540723e */ /* 0x000fe20004806056 */
[C---:B------:R-:W-:Y:S01]  /*abf0*/  FMUL R51, R78.reuse, R58 ;  /* 0x0000003a4e337220 */ /* 0x040fe20000400000 */
[C---:B------:R-:W-:Y:S01]  /*ac00*/  FMUL R53, R78.reuse, R60 ;  /* 0x0000003c4e357220 */ /* 0x040fe20000400000 */
[C---:B------:R-:W-:Y:S01]  /*ac10*/  FFMA R43, R81.reuse, R124, R43 ;  /* 0x0000007c512b7223 */ /* 0x040fe2000000002b */
[----:B------:R-:W-:Y:S02]  /*ac20*/  HADD2.F32 R131, -RZ, R160.H1_H1 ;  /* 0x300000a0ff837230 */ /* 0x000fe40000004100 */
[C---:B------:R-:W-:Y:S01]  /*ac30*/  FMUL R47, R78.reuse, R54 ;  /* 0x000000364e2f7220 */ /* 0x040fe20000400000 */
[C---:B------:R-:W-:Y:S01]  /*ac40*/  FMUL R58, R78.reuse, R65 ;  /* 0x000000414e3a7220 */ /* 0x040fe20000400000 */
[----:B------:R-:W-:Y:S01]  /*ac50*/  FMUL R60, R78, R67 ;  /* 0x000000434e3c7220 */ /* 0x000fe20000400000 */
[----:B------:R-:W-:Y:S01]  /*ac60*/  F2FP.SATFINITE.E5M2.F32.PACK_AB_MERGE_C R5, R20, R11, RZ ;  /* 0x0000000b1405723e */ /* 0x000fe200048060ff */
[----:B------:R-:W-:Y:S01]  /*ac70*/  FFMA R44, R81, R127, R44 ;  /* 0x0000007f512c7223 */ /* 0x000fe2000000002c */
[C---:B------:R-:W-:Y:S01]  /*ac80*/  FMUL R48, R78.reuse, R55 ;  /* 0x000000374e307220 */ /* 0x040fe20000400000 */
[----:B------:R-:W-:Y:S01]  /*ac90*/  F2FP.SATFINITE.E5M2.F32.PACK_AB_MERGE_C R65, R9, R8, R138 ;  /* 0x000000080941723e */ /* 0x000fe2000480608a */
[----:B------:R-:W-:Y:S01]  /*aca0*/  FFMA R45, R81, R126, R45 ;  /* 0x0000007e512d7223 */ /* 0x000fe2000000002d */
[----:B------:R-:W-:Y:S01]  /*acb0*/  F2FP.SATFINITE.E5M2.F32.PACK_AB_MERGE_C R67, R17, R16, R18 ;  /* 0x000000101143723e */ /* 0x000fe20004806012 */
[----:B------:R-:W-:Y:S01]  /*acc0*/  FMUL R49, R78, R56 ;  /* 0x000000384e317220 */ /* 0x000fe20000400000 */
[C---:B------:R-:W-:Y:S01]  /*acd0*/  FFMA R46, R81.reuse, R129, R46 ;  /* 0x00000081512e7223 */ /* 0x040fe2000000002e */
[--C-:B------:R-:W-:Y:S02]  /*ace0*/  HADD2.F32 R132, -RZ, R161.reuse.H0_H0 ;  /* 0x200000a1ff847230 */ /* 0x100fe40000004100 */
[C---:B------:R-:W-:Y:S01]  /*acf0*/  FFMA R47, R81.reuse, R128, R47 ;  /* 0x00000080512f7223 */ /* 0x040fe2000000002f */
[----:B------:R1:W-:Y:S01]  /*ad00*/  STS.128 [R172+UR49+0xa200], R64 ;  /* 0x00a20040ac007988 */ /* 0x0003e20008000c31 */
[----:B------:R-:W-:Y:S01]  /*ad10*/  HADD2.F32 R135, -RZ, R161.H1_H1 ;  /* 0x300000a1ff877230 */ /* 0x000fe20000004100 */
[----:B------:R-:W-:Y:S01]  /*ad20*/  F2FP.SATFINITE.E5M2.F32.PACK_AB_MERGE_C R5, R10, R7, R5 ;  /* 0x000000070a05723e */ /* 0x000fe20004806005 */
[C---:B------:R-:W-:Y:S01]  /*ad30*/  FFMA R48, R81.reuse, R131, R48 ;  /* 0x0000008351307223 */ /* 0x040fe20000000030 */
[----:B------:R-:W-:Y:S01]  /*ad40*/  F2FP.SATFINITE.E5M2.F32.PACK_AB_MERGE_C R7, R28, R27, RZ ;  /* 0x0000001b1c07723e */ /* 0x000fe200048060ff */
        /* <DEDUP_REMOVED lines=8> */
[----:B------:R-:W-:Y:S01]  /*add0*/  FMUL R56, R78, R63 ;  /* 0x0000003f4e387220 */ /* 0x000fe20000400000 */
[----:B------:R-:W-:Y:S01]  /*ade0*/  F2FP.SATFINITE.E5M2.F32.PACK_AB_MERGE_C R4, R2, R0, R3 ;  /* 0x000000000204723e */ /* 0x000fe20004806003 */
[C---:B------:R-:W-:Y:S01]  /*adf0*/  FFMA R53, R81.reuse, R134, R53 ;  /* 0x0000008651357223 */ /* 0x040fe20000000035 */
[----:B------:R-:W-:Y:S01]  /*ae00*/  F2FP.SATFINITE.E5M2.F32.PACK_AB_MERGE_C R7, R26, R25, R7 ;  /* 0x000000191a07723e */ /* 0x000fe20004806007 */
[C---:B------:R-:W-:Y:S01]  /*ae10*/  FFMA R54, R81.reuse, R137, R54 ;  /* 0x0000008951367223 */ /* 0x040fe20000000036 */
[--C-:B------:R-:W-:Y:S02]  /*ae20*/  HADD2.F32 R84, -RZ, R163.reuse.H0_H0 ;  /* 0x200000a3ff547230 */ /* 0x100fe40000004100 */
[C---:B------:R-:W-:Y:S01]  /*ae30*/  FFMA R55, R81.reuse, R136, R55 ;  /* 0x0000008851377223 */ /* 0x040fe20000000037 */
[----:B------:R-:W-:Y:S01]  /*ae40*/  HADD2.F32 R85, -RZ, R163.H1_H1 ;  /* 0x300000a3ff557230 */ /* 0x000fe20000004100 */
[----:B------:R1:W-:Y:S01]  /*ae50*/  STS.128 [R192+0xa010], R4 ;  /* 0x00a01004c0007388 */ /* 0x0003e20000000c00 */
[----:B------:R-:W-:Y:S01]  /*ae60*/  F2FP.SATFINITE.E5M2.F32.PACK_AB_MERGE_C R35, R36, R35, RZ ;  /* 0x000000232423723e */ /* 0x000fe200048060ff */
[C---:B------:R-:W-:Y:S01]  /*ae70*/  FFMA R56, R81.reuse, R139, R56 ;  /* 0x0000008b51387223 */ /* 0x040fe20000000038 */
[----:B------:R-:W-:Y:S01]  /*ae80*/  F2FP.SATFINITE.E5M2.F32.PACK_AB_MERGE_C R39, R40, R39, RZ ;  /* 0x000000272827723e */ /* 0x000fe200048060ff */
[C---:B------:R-:W-:Y:S01]  /*ae90*/  FFMA R57, R81.reuse, R82, R57 ;  /* 0x0000005251397223 */ /* 0x040fe20000000039 */
[----:B------:R-:W-:Y:S01]  /*aea0*/  F2FP.SATFINITE.E5M2.F32.PACK_AB_MERGE_C R43, R44, R43, RZ ;  /* 0x0000002b2c2b723e */ /* 0x000fe200048060ff */
[C---:B------:R-:W-:Y:S01]  /*aeb0*/  FFMA R58, R81.reuse, R83, R58 ;  /* 0x00000053513a7223 */ /* 0x040fe2000000003a */
[C---:B------:R-:W-:Y:S01]  /*aec0*/  FFMA R59, R81.reuse, R84, R59 ;  /* 0x00000054513b7223 */ /* 0x040fe2000000003b */
[----:B------:R-:W-:Y:S01]  /*aed0*/  F2FP.SATFINITE.E5M2.F32.PACK_AB_MERGE_C R33, R34, R33, R35 ;  /* 0x000000212221723e */ /* 0x000fe20004806023 */
        /* <DEDUP_REMOVED lines=11> */
[----:B------:R-:W-:Y:S05]  /*af90*/  F2FP.SATFINITE.E5M2.F32.PACK_AB_MERGE_C R51, R58, R57, R59 ;  /* 0x000000393a33723e */ /* 0x000fea000480603b */
        /* <DEDUP_REMOVED lines=18> */
.L_x_127:
[----:B------:R-:W-:Y:S05]  /*b0c0*/  BSYNC.RECONVERGENT B0 ;  /* 0x0000000000007941 */ /* 0x000fea0003800200 */
.L_x_126:
[----:B------:R-:W-:Y:S01]  /*b0d0*/  BAR.SYNC.DEFER_BLOCKING 0x1, 0x80 ;  /* 0x0042000000007b1d */ /* 0x000fe20000010000 */
[----:B------:R-:W-:Y:S01]  /*b0e0*/  ISETP.NE.AND P2, PT, R190, RZ, PT ;  /* 0x000000ffbe00720c */ /* 0x000fe20003f45270 */
[----:B------:R-:W-:Y:S01]  /*b0f0*/  IMAD.IADD R20, R75, 0x1, R147 ;  /* 0x000000014b147824 */ /* 0x000fe200078e0293 */
[----:B------:R-:W-:Y:S01]  /*b100*/  ISETP.NE.AND P0, PT, R191, 0x2, PT ;  /* 0x00000002bf00780c */ /* 0x000fe20003f05270 */
[----:B------:R-:W-:Y:S01]  /*b110*/  IMAD.IADD R21, R77, 0x1, R170 ;  /* 0x000000014d157824 */ /* 0x000fe200078e02aa */
[----:B------:R-:W-:Y:S02]  /*b120*/  ISETP.NE.AND P1, PT, R76, 0x2, PT ;  /* 0x000000024c00780c */ /* 0x000fe40003f25270 */
[----:B------:R-:W-:Y:S02]  /*b130*/  SEL R3, RZ, 0x1, P0 ;  /* 0x00000001ff037807 */ /* 0x000fe40000000000 */
[----:B------:R-:W-:Y:S02]  /*b140*/  SEL R0, RZ, 0x1, P1 ;  /* 0x00000001ff007807 */ /* 0x000fe40000800000 */
[----:B------:R-:W-:Y:S02]  /*b150*/  LOP3.LUT R182, R182, R3, RZ, 0x3c, !PT ;  /* 0x00000003b6b67212 */ /* 0x000fe400078e3cff */
[----:B------:R-:W-:Y:S02]  /*b160*/  LOP3.LUT R183, R183, R0, RZ, 0x3c, !PT ;  /* 0x00000000b7b77212 */ /* 0x000fe400078e3cff */
[----:B------:R-:W-:Y:S02]  /*b170*/  @P2 R2UR UR36, R179 ;  /* 0x00000000b32422ca */ /* 0x000fe400000e0000 */
[----:B------:R-:W-:Y:S02]  /*b180*/  SEL R191, R191, RZ, P0 ;  /* 0x000000ffbfbf7207 */ /* 0x000fe40000000000 */
[----:B------:R-:W-:Y:S01]  /*b190*/  SEL R76, R76, RZ, P1 ;  /* 0x000000ff4c4c7207 */ /* 0x000fe20000800000 */
[----:B------:R-:W-:Y:S10]  /*b1a0*/  @P2 BRA `(.L_x_128) ;  /* 0xffffff9800d82947 */ /* 0x000ff4000383ffff */
[----:B------:R-:W-:Y:S05]  /*b1b0*/  EXIT ;  /* 0x000000000000794d */ /* 0x000fea0003800000 */
.L_x_19:
[----:B--2---:R2:W1:Y:S02]  /*b1c0*/  SYNCS.PHASECHK.TRANS64.TRYWAIT P0, [R3+URZ+0x110], R2 ;  /* 0x00011002030075a7 */ /* 0x00446400080011ff */
[----:B-1----:R-:W-:Y:S05]  /*b1d0*/  @!P0 NANOSLEEP.SYNCS 0x989680 ;  /* 0x009896800000895d */ /* 0x002fea0003900000 */
[----:B------:R-:W1:Y:S02]  /*b1e0*/  @!P0 SYNCS.PHASECHK.TRANS64 P0, [R3+URZ+0x110], R2 ;  /* 0x00011002030085a7 */ /* 0x000e6400080010ff */
[----:B-1----:R-:W-:Y:S05]  /*b1f0*/  @!P0 BRA `(.L_x_19) ;  /* 0xfffffffc00f08947 */ /* 0x002fea000383ffff */
[----:B------:R-:W-:Y:S05]  /*b200*/  BRA `(.L_x_129) ;  /* 0xffffff6000fc7947 */ /* 0x000fea000383ffff */
.L_x_22:
[----:B-1----:R-:W-:-:S07]  /*b210*/  MOV R2, UR33 ;  /* 0x0000002100027c02 */ /* 0x002fce0008000f00 */
.L_x_130:
[----:B-1----:R1:W2:Y:S02]  /*b220*/  SYNCS.PHASECHK.TRANS64.TRYWAIT P0, [R2+URZ+0x38], R5 ;  /* 0x00003805020075a7 */ /* 0x0022a400080011ff */
[----:B--2---:R-:W-:Y:S05]  /*b230*/  @!P0 NANOSLEEP.SYNCS 0x989680 ;  /* 0x009896800000895d */ /* 0x004fea0003900000 */
[----:B------:R-:W2:Y:S02]  /*b240*/  @!P0 SYNCS.PHASECHK.TRANS64 P0, [R2+URZ+0x38], R5 ;  /* 0x00003805020085a7 */ /* 0x000ea400080010ff */
[----:B--2---:R-:W-:Y:S05]  /*b250*/  @!P0 BRA `(.L_x_130) ;  /* 0xfffffffc00f08947 */ /* 0x004fea000383ffff */
[----:B------:R-:W-:Y:S05]  /*b260*/  BRA `(.L_x_21) ;  /* 0xffffff6400507947 */ /* 0x000fea000383ffff */
.L_x_28:
[----:B-1----:R-:W-:-:S07]  /*b270*/  MOV R2, UR25 ;  /* 0x0000001900027c02 */ /* 0x002fce0008000f00 */
.L_x_131:
[----:B-1----:R1:W2:Y:S02]  /*b280*/  SYNCS.PHASECHK.TRANS64.TRYWAIT P0, [R2+URZ+0x38], R5 ;  /* 0x00003805020075a7 */ /* 0x0022a400080011ff */
[----:B--2---:R-:W-:Y:S05]  /*b290*/  @!P0 NANOSLEEP.SYNCS 0x989680 ;  /* 0x009896800000895d */ /* 0x004fea0003900000 */
[----:B------:R-:W2:Y:S02]  /*b2a0*/  @!P0 SYNCS.PHASECHK.TRANS64 P0, [R2+URZ+0x38], R5 ;  /* 0x00003805020085a7 */ /* 0x000ea400080010ff */
[----:B--2---:R-:W-:Y:S05]  /*b2b0*/  @!P0 BRA `(.L_x_131) ;  /* 0xfffffffc00f08947 */ /* 0x004fea000383ffff */
[----:B------:R-:W-:Y:S05]  /*b2c0*/  BRA `(.L_x_27) ;  /* 0xffffff6800107947 */ /* 0x000fea000383ffff */
.L_x_32:
[----:B-1----:R1:W2:Y:S02]  /*b2d0*/  SYNCS.PHASECHK.TRANS64.TRYWAIT P0, [R2+URZ+0xc0], R3 ;  /* 0x0000c003020075a7 */ /* 0x0022a400080011ff */
[----:B--2---:R-:W-:Y:S05]  /*b2e0*/  @!P0 NANOSLEEP.SYNCS 0x989680 ;  /* 0x009896800000895d */ /* 0x004fea0003900000 */
[----:B------:R-:W2:Y:S02]  /*b2f0*/  @!P0 SYNCS.PHASECHK.TRANS64 P0, [R2+URZ+0xc0], R3 ;  /* 0x0000c003020085a7 */ /* 0x000ea400080010ff */
[----:B--2---:R-:W-:Y:S05]  /*b300*/  @!P0 BRA `(.L_x_32) ;  /* 0xfffffffc00f08947 */ /* 0x004fea000383ffff */
[----:B------:R-:W-:Y:S05]  /*b310*/  BRA `(.L_x_132) ;  /* 0xffffff6800b47947 */ /* 0x000fea000383ffff */
.L_x_36:
[----:B----4-:R-:W-:-:S07]  /*b320*/  MOV R0, UR5 ;  /* 0x0000000500007c02 */ /* 0x010fce0008000f00 */
.L_x_133:
[----:B-1----:R1:W2:Y:S02]  /*b330*/  SYNCS.PHASECHK.TRANS64.TRYWAIT P0, [R0+URZ], R3 ;  /* 0x00000003000075a7 */ /* 0x0022a400080011ff */
[----:B--2---:R-:W-:Y:S05]  /*b340*/  @!P0 NANOSLEEP.SYNCS 0x989680 ;  /* 0x009896800000895d */ /* 0x004fea0003900000 */
[----:B------:R-:W2:Y:S02]  /*b350*/  @!P0 SYNCS.PHASECHK.TRANS64 P0, [R0+URZ], R3 ;  /* 0x00000003000085a7 */ /* 0x000ea400080010ff */
[----:B--2---:R-:W-:Y:S05]  /*b360*/  @!P0 BRA `(.L_x_133) ;  /* 0xfffffffc00f08947 */ /* 0x004fea000383ffff */
[----:B------:R-:W-:Y:S05]  /*b370*/  BRA `(.L_x_134) ;  /* 0xffffff7000247947 */ /* 0x000fea000383ffff */
.L_x_37:
[----:B----4-:R-:W-:-:S07]  /*b380*/  MOV R0, UR5 ;  /* 0x0000000500007c02 */ /* 0x010fce0008000f00 */
.L_x_135:
[----:B-1----:R1:W2:Y:S02]  /*b390*/  SYNCS.PHASECHK.TRANS64.TRYWAIT P0, [R0+URZ], R3 ;  /* 0x00000003000075a7 */ /* 0x0022a400080011ff */
[----:B--2---:R-:W-:Y:S05]  /*b3a0*/  @!P0 NANOSLEEP.SYNCS 0x989680 ;  /* 0x009896800000895d */ /* 0x004fea0003900000 */
[----:B------:R-:W2:Y:S02]  /*b3b0*/  @!P0 SYNCS.PHASECHK.TRANS64 P0, [R0+URZ], R3 ;  /* 0x00000003000085a7 */ /* 0x000ea400080010ff */
[----:B--2---:R-:W-:Y:S05]  /*b3c0*/  @!P0 BRA `(.L_x_135) ;  /* 0xfffffffc00f08947 */ /* 0x004fea000383ffff */
[----:B------:R-:W-:Y:S05]  /*b3d0*/  BRA `(.L_x_136) ;  /* 0xffffff7000307947 */ /* 0x000fea000383ffff */
.L_x_38:
[----:B----4-:R-:W-:-:S07]  /*b3e0*/  MOV R0, UR5 ;  /* 0x0000000500007c02 */ /* 0x010fce0008000f00 */
.L_x_137:
[----:B-1----:R1:W2:Y:S02]  /*b3f0*/  SYNCS.PHASECHK.TRANS64.TRYWAIT P0, [R0+URZ], R3 ;  /* 0x00000003000075a7 */ /* 0x0022a400080011ff */
[----:B--2---:R-:W-:Y:S05]  /*b400*/  @!P0 NANOSLEEP.SYNCS 0x989680 ;  /* 0x009896800000895d */ /* 0x004fea0003900000 */
[----:B------:R-:W2:Y:S02]  /*b410*/  @!P0 SYNCS.PHASECHK.TRANS64 P0, [R0+URZ], R3 ;  /* 0x00000003000085a7 */ /* 0x000ea400080010ff */
[----:B--2---:R-:W-:Y:S05]  /*b420*/  @!P0 BRA `(.L_x_137) ;  /* 0xfffffffc00f08947 */ /* 0x004fea000383ffff */
[----:B------:R-:W-:Y:S05]  /*b430*/  BRA `(.L_x_138) ;  /* 0xffffff70003c7947 */ /* 0x000fea000383ffff */
.L_x_39:
[----:B----4-:R-:W-:-:S07]  /*b440*/  MOV R0, UR5 ;  /* 0x0000000500007c02 */ /* 0x010fce0008000f00 */
.L_x_139:
[----:B-1----:R1:W2:Y:S02]  /*b450*/  SYNCS.PHASECHK.TRANS64.TRYWAIT P0, [R0+URZ], R3 ;  /* 0x00000003000075a7 */ /* 0x0022a400080011ff */
[----:B--2---:R-:W-:Y:S05]  /*b460*/  @!P0 NANOSLEEP.SYNCS 0x989680 ;  /* 0x009896800000895d */ /* 0x004fea0003900000 */
[----:B------:R-:W2:Y:S02]  /*b470*/  @!P0 SYNCS.PHASECHK.TRANS64 P0, [R0+URZ], R3 ;  /* 0x00000003000085a7 */ /* 0x000ea400080010ff */
[----:B--2---:R-:W-:Y:S05]  /*b480*/  @!P0 BRA `(.L_x_139) ;  /* 0xfffffffc00f08947 */ /* 0x004fea000383ffff */
[----:B------:R-:W-:Y:S05]  /*b490*/  BRA `(.L_x_140) ;  /* 0xffffff7000487947 */ /* 0x000fea000383ffff */
.L_x_40:
[----:B----4-:R-:W-:-:S07]  /*b4a0*/  MOV R0, UR5 ;  /* 0x0000000500007c02 */ /* 0x010fce0008000f00 */
.L_x_141:
[----:B-1----:R1:W2:Y:S02]  /*b4b0*/  SYNCS.PHASECHK.TRANS64.TRYWAIT P0, [R0+URZ], R3 ;  /* 0x00000003000075a7 */ /* 0x0022a400080011ff */
[----:B--2---:R-:W-:Y:S05]  /*b4c0*/  @!P0 NANOSLEEP.SYNCS 0x989680 ;  /* 0x009896800000895d */ /* 0x004fea0003900000 */
[----:B------:R-:W2:Y:S02]  /*b4d0*/  @!P0 SYNCS.PHASECHK.TRANS64 P0, [R0+URZ], R3 ;  /* 0x00000003000085a7 */ /* 0x000ea400080010ff */
[----:B--2---:R-:W-:Y:S05]  /*b4e0*/  @!P0 BRA `(.L_x_141) ;  /* 0xfffffffc00f08947 */ /* 0x004fea000383ffff */
[----:B------:R-:W-:Y:S05]  /*b4f0*/  BRA `(.L_x_142) ;  /* 0xffffff7000547947 */ /* 0x000fea000383ffff */
.L_x_41:
[----:B----4-:R-:W-:-:S07]  /*b500*/  MOV R0, UR5 ;  /* 0x0000000500007c02 */ /* 0x010fce0008000f00 */
.L_x_143:
[----:B-1----:R1:W2:Y:S02]  /*b510*/  SYNCS.PHASECHK.TRANS64.TRYWAIT P0, [R0+URZ], R3 ;  /* 0x00000003000075a7 */ /* 0x0022a400080011ff */
[----:B--2---:R-:W-:Y:S05]  /*b520*/  @!P0 NANOSLEEP.SYNCS 0x989680 ;  /* 0x009896800000895d */ /* 0x004fea0003900000 */
[----:B------:R-:W2:Y:S02]  /*b530*/  @!P0 SYNCS.PHASECHK.TRANS64 P0, [R0+URZ], R3 ;  /* 0x00000003000085a7 */ /* 0x000ea400080010ff */
[----:B--2---:R-:W-:Y:S05]  /*b540*/  @!P0 BRA `(.L_x_143) ;  /* 0xfffffffc00f08947 */ /* 0x004fea000383ffff */
[----:B------:R-:W-:Y:S05]  /*b550*/  BRA `(.L_x_144) ;  /* 0xffffff7000607947 */ /* 0x000fea000383ffff */
.L_x_44:
[----:B-1----:R1:W2:Y:S02]  /*b560*/  SYNCS.PHASECHK.TRANS64.TRYWAIT P0, [R0+URZ+0x100], R5 ;  /* 0x00010005000075a7 */ /* 0x0022a400080011ff */
[----:B--2---:R-:W-:Y:S05]  /*b570*/  @!P0 NANOSLEEP.SYNCS 0x989680 ;  /* 0x009896800000895d */ /* 0x004fea0003900000 */
[----:B------:R-:W2:Y:S02]  /*b580*/  @!P0 SYNCS.PHASECHK.TRANS64 P0, [R0+URZ+0x100], R5 ;  /* 0x00010005000085a7 */ /* 0x000ea400080010ff */
[----:B--2---:R-:W-:Y:S05]  /*b590*/  @!P0 BRA `(.L_x_44) ;  /* 0xfffffffc00f08947 */ /* 0x004fea000383ffff */
[----:B------:R-:W-:Y:S05]  /*b5a0*/  BRA `(.L_x_145) ;  /* 0xffffff7000bc7947 */ /* 0x000fea000383ffff */
.L_x_45:
[----:B------:R-:W-:-:S07]  /*b5b0*/  MOV R0, UR5 ;  /* 0x0000000500007c02 */ /* 0x000fce0008000f00 */
.L_x_146:
[----:B-1----:R1:W2:Y:S02]  /*b5c0*/  SYNCS.PHASECHK.TRANS64.TRYWAIT P0, [R0+URZ+0xd0], R5 ;  /* 0x0000d005000075a7 */ /* 0x0022a400080011ff */
[----:B--2---:R-:W-:Y:S05]  /*b5d0*/  @!P0 NANOSLEEP.SYNCS 0x989680 ;  /* 0x009896800000895d */ /* 0x004fea0003900000 */
[----:B------:R-:W2:Y:S02]  /*b5e0*/  @!P0 SYNCS.PHASECHK.TRANS64 P0, [R0+URZ+0xd0], R5 ;  /* 0x0000d005000085a7 */ /* 0x000ea400080010ff */
[----:B--2---:R-:W-:Y:S05]  /*b5f0*/  @!P0 BRA `(.L_x_146) ;  /* 0xfffffffc00f08947 */ /* 0x004fea000383ffff */
[----:B------:R-:W-:Y:S05]  /*b600*/  BRA `(.L_x_147) ;  /* 0xffffff7000cc7947 */ /* 0x000fea000383ffff */
.L_x_46:
[----:B-1----:R1:W2:Y:S02]  /*b610*/  SYNCS.PHASECHK.TRANS64.TRYWAIT P1, [R0+URZ+0xc0], R5 ;  /* 0x0000c005000075a7 */ /* 0x0022a400080211ff */
[----:B--2---:R-:W-:Y:S05]  /*b620*/  @!P1 NANOSLEEP.SYNCS 0x989680 ;  /* 0x009896800000995d */ /* 0x004fea0003900000 */
[----:B------:R-:W2:Y:S02]  /*b630*/  @!P1 SYNCS.PHASECHK.TRANS64 P1, [R0+URZ+0xc0], R5 ;  /* 0x0000c005000095a7 */ /* 0x000ea400080210ff */
[----:B--2---:R-:W-:Y:S05]  /*b640*/  @!P1 BRA `(.L_x_46) ;  /* 0xfffffffc00f09947 */ /* 0x004fea000383ffff */
[----:B------:R-:W-:Y:S05]  /*b650*/  BRA `(.L_x_148) ;  /* 0xffffff7000fc7947 */ /* 0x000fea000383ffff */
.L_x_49:
[----:B------:R-:W-:-:S07]  /*b660*/  MOV R0, UR5 ;  /* 0x0000000500007c02 */ /* 0x000fce0008000f00 */
.L_x_149:
[----:B-1----:R1:W2:Y:S02]  /*b670*/  SYNCS.PHASECHK.TRANS64.TRYWAIT P0, [R0+URZ+0xd0], R3 ;  /* 0x0000d003000075a7 */ /* 0x0022a400080011ff */
[----:B--2---:R-:W-:Y:S05]  /*b680*/  @!P0 NANOSLEEP.SYNCS 0x989680 ;  /* 0x009896800000895d */ /* 0x004fea0003900000 */
[----:B------:R-:W2:Y:S02]  /*b690*/  @!P0 SYNCS.PHASECHK.TRANS64 P0, [R0+URZ+0xd0], R3 ;  /* 0x0000d003000085a7 */ /* 0x000ea400080010ff */
[----:B--2---:R-:W-:Y:S05]  /*b6a0*/  @!P0 BRA `(.L_x_149) ;  /* 0xfffffffc00f08947 */ /* 0x004fea000383ffff */
[----:B------:R-:W-:Y:S05]  /*b6b0*/  BRA `(.L_x_48) ;  /* 0xffffff7400507947 */ /* 0x000fea000383ffff */
.L_x_56:
[----:B-1----:R1:W2:Y:S02]  /*b6c0*/  SYNCS.PHASECHK.TRANS64.TRYWAIT P1, [R0+URZ+0xc0], R5 ;  /* 0x0000c005000075a7 */ /* 0x0022a400080211ff */
[----:B--2---:R-:W-:Y:S05]  /*b6d0*/  @!P1 NANOSLEEP.SYNCS 0x989680 ;  /* 0x009896800000995d */ /* 0x004fea0003900000 */
[----:B------:R-:W2:Y:S02]  /*b6e0*/  @!P1 SYNCS.PHASECHK.TRANS64 P1, [R0+URZ+0xc0], R5 ;  /* 0x0000c005000095a7 */ /* 0x000ea400080210ff */
[----:B--2---:R-:W-:Y:S05]  /*b6f0*/  @!P1 BRA `(.L_x_56) ;  /* 0xfffffffc00f09947 */ /* 0x004fea000383ffff */
[----:B------:R-:W-:Y:S05]  /*b700*/  BRA `(.L_x_150) ;  /* 0xffffff7800b07947 */ /* 0x000fea000383ffff */
.L_x_57:
[----:B------:R-:W-:-:S07]  /*b710*/  MOV R3, UR8 ;  /* 0x0000000800037c02 */ /* 0x000fce0008000f00 */
.L_x_151:
[----:B-1----:R1:W2:Y:S02]  /*b720*/  SYNCS.PHASECHK.TRANS64.TRYWAIT P0, [R3+URZ+0xf0], R0 ;  /* 0x0000f000030075a7 */ /* 0x0022a400080011ff */
[----:B--2---:R-:W-:Y:S05]  /*b730*/  @!P0 NANOSLEEP.SYNCS 0x989680 ;  /* 0x009896800000895d */ /* 0x004fea0003900000 */
[----:B------:R-:W2:Y:S02]  /*b740*/  @!P0 SYNCS.PHASECHK.TRANS64 P0, [R3+URZ+0xf0], R0 ;  /* 0x0000f000030085a7 */ /* 0x000ea400080010ff */
[----:B--2---:R-:W-:Y:S05]  /*b750*/  @!P0 BRA `(.L_x_151) ;  /* 0xfffffffc00f08947 */ /* 0x004fea000383ffff */
[----:B------:R-:W-:Y:S05]  /*b760*/  BRA `(.L_x_152) ;  /* 0xffffff7800e87947 */ /* 0x000fea000383ffff */
.L_x_60:
[----:B------:R-:W-:Y:S07]  /*b770*/  MOV R0, UR7 ;  /* 0x0000000700007c02 */ /* 0x000fee0008000f00 */
.L_x_153:
[----:B-1----:R1:W2:Y:S02]  /*b780*/  SYNCS.PHASECHK.TRANS64.TRYWAIT P0, [R0+URZ], R3 ;  /* 0x00000003000075a7 */ /* 0x0022a400080011ff */
[----:B--2---:R-:W-:Y:S05]  /*b790*/  @!P0 NANOSLEEP.SYNCS 0x989680 ;  /* 0x009896800000895d */ /* 0x004fea0003900000 */
[----:B------:R-:W2:Y:S02]  /*b7a0*/  @!P0 SYNCS.PHASECHK.TRANS64 P0, [R0+URZ], R3 ;  /* 0x00000003000085a7 */ /* 0x000ea400080010ff */
[----:B--2---:R-:W-:Y:S05]  /*b7b0*/  @!P0 BRA `(.L_x_153) ;  /* 0xfffffffc00f08947 */ /* 0x004fea000383ffff */
[----:B------:R-:W-:Y:S05]  /*b7c0*/  BRA `(.L_x_59) ;  /* 0xffffff7c00047947 */ /* 0x000fea000383ffff */
.L_x_63:
[----:B------:R-:W-:-:S07]  /*b7d0*/  MOV R0, UR5 ;  /* 0x0000000500007c02 */ /* 0x000fce0008000f00 */
.L_x_154:
[----:B--2---:R2:W3:Y:S02]  /*b7e0*/  SYNCS.PHASECHK.TRANS64.TRYWAIT P0, [R0+URZ], R3 ;  /* 0x00000003000075a7 */ /* 0x0044e400080011ff */
[----:B---3--:R-:W-:Y:S05]  /*b7f0*/  @!P0 NANOSLEEP.SYNCS 0x989680 ;  /* 0x009896800000895d */ /* 0x008fea0003900000 */
[----:B------:R-:W3:Y:S02]  /*b800*/  @!P0 SYNCS.PHASECHK.TRANS64 P0, [R0+URZ], R3 ;  /* 0x00000003000085a7 */ /* 0x000ee400080010ff */
[----:B---3--:R-:W-:Y:S05]  /*b810*/  @!P0 BRA `(.L_x_154) ;  /* 0xfffffffc00f08947 */ /* 0x008fea000383ffff */
[----:B------:R-:W-:Y:S05]  /*b820*/  BRA `(.L_x_155) ;  /* 0xffffff7c00b87947 */ /* 0x000fea000383ffff */
.L_x_64:
[----:B------:R-:W-:-:S07]  /*b830*/  MOV R0, UR7 ;  /* 0x0000000700007c02 */ /* 0x000fce0008000f00 */
.L_x_156:
[----:B--2---:R2:W3:Y:S02]  /*b840*/  SYNCS.PHASECHK.TRANS64.TRYWAIT P0, [R0+URZ], R3 ;  /* 0x00000003000075a7 */ /* 0x0044e400080011ff */
[----:B---3--:R-:W-:Y:S05]  /*b850*/  @!P0 NANOSLEEP.SYNCS 0x989680 ;  /* 0x009896800000895d */ /* 0x008fea0003900000 */
[----:B------:R-:W3:Y:S02]  /*b860*/  @!P0 SYNCS.PHASECHK.TRANS64 P0, [R0+URZ], R3 ;  /* 0x00000003000085a7 */ /* 0x000ee400080010ff */
[----:B---3--:R-:W-:Y:S05]  /*b870*/  @!P0 BRA `(.L_x_156) ;  /* 0xfffffffc00f08947 */ /* 0x008fea000383ffff */
[----:B------:R-:W-:Y:S05]  /*b880*/  BRA `(.L_x_157) ;  /* 0xffffff7c00c47947 */ /* 0x000fea000383ffff */
.L_x_69:
[----:B--2---:R2:W3:Y:S02]  /*b890*/  SYNCS.PHASECHK.TRANS64.TRYWAIT P0, [R0+URZ+0xc0], R3 ;  /* 0x0000c003000075a7 */ /* 0x0044e400080011ff */
[----:B---3--:R-:W-:Y:S05]  /*b8a0*/  @!P0 NANOSLEEP.SYNCS 0x989680 ;  /* 0x009896800000895d */ /* 0x008fea0003900000 */
[----:B------:R-:W3:Y:S02]  /*b8b0*/  @!P0 SYNCS.PHASECHK.TRANS64 P0, [R0+URZ+0xc0], R3 ;  /* 0x0000c003000085a7 */ /* 0x000ee400080010ff */
[----:B---3--:R-:W-:Y:S05]  /*b8c0*/  @!P0 BRA `(.L_x_69) ;  /* 0xfffffffc00f08947 */ /* 0x008fea000383ffff */
[----:B------:R-:W-:Y:S05]  /*b8d0*/  BRA `(.L_x_158) ;  /* 0xffffff8000d07947 */ /* 0x000fea000383ffff */
.L_x_72:
[----:B------:R-:W-:Y:S07]  /*b8e0*/  MOV R0, UR7 ;  /* 0x0000000700007c02 */ /* 0x000fee0008000f00 */
.L_x_159:
[----:B--2---:R2:W3:Y:S02]  /*b8f0*/  SYNCS.PHASECHK.TRANS64.TRYWAIT P0, [R0+URZ+0xb8], R3 ;  /* 0x0000b803000075a7 */ /* 0x0044e400080011ff */
[----:B---3--:R-:W-:Y:S05]  /*b900*/  @!P0 NANOSLEEP.SYNCS 0x989680 ;  /* 0x009896800000895d */ /* 0x008fea0003900000 */
[----:B------:R-:W3:Y:S02]  /*b910*/  @!P0 SYNCS.PHASECHK.TRANS64 P0, [R0+URZ+0xb8], R3 ;  /* 0x0000b803000085a7 */ /* 0x000ee400080010ff */
[----:B---3--:R-:W-:Y:S05]  /*b920*/  @!P0 BRA `(.L_x_159) ;  /* 0xfffffffc00f08947 */ /* 0x008fea000383ffff */
[----:B------:R-:W-:Y:S05]  /*b930*/  BRA `(.L_x_71) ;  /* 0xffffff8400b07947 */ /* 0x000fea000383ffff */
.L_x_75:
[----:B------:R-:W-:Y:S07]  /*b940*/  MOV R3, UR7 ;  /* 0x0000000700037c02 */ /* 0x000fee0008000f00 */
.L_x_160:
[----:B-1----:R1:W2:Y:S02]  /*b950*/  SYNCS.PHASECHK.TRANS64.TRYWAIT P0, [R3+URZ+0x90], R12 ;  /* 0x0000900c030075a7 */ /* 0x0022a400080011ff */
[----:B--2---:R-:W-:Y:S05]  /*b960*/  @!P0 NANOSLEEP.SYNCS 0x989680 ;  /* 0x009896800000895d */ /* 0x004fea0003900000 */
[----:B------:R-:W2:Y:S02]  /*b970*/  @!P0 SYNCS.PHASECHK.TRANS64 P0, [R3+URZ+0x90], R12 ;  /* 0x0000900c030085a7 */ /* 0x000ea400080010ff */
[----:B--2---:R-:W-:Y:S05]  /*b980*/  @!P0 BRA `(.L_x_160) ;  /* 0xfffffffc00f08947 */ /* 0x004fea000383ffff */
[----:B------:R-:W-:Y:S05]  /*b990*/  BRA `(.L_x_161) ;  /* 0xffffff8800287947 */ /* 0x000fea000383ffff */
.L_x_76:
[----:B-1----:R-:W-:Y:S07]  /*b9a0*/  MOV R3, UR7 ;  /* 0x0000000700037c02 */ /* 0x002fee0008000f00 */
.L_x_162:
[----:B-1----:R1:W2:Y:S02]  /*b9b0*/  SYNCS.PHASECHK.TRANS64.TRYWAIT P0, [R3+URZ+0x98], R12 ;  /* 0x0000980c030075a7 */ /* 0x0022a400080011ff */
[----:B--2---:R-:W-:Y:S05]  /*b9c0*/  @!P0 NANOSLEEP.SYNCS 0x989680 ;  /* 0x009896800000895d */ /* 0x004fea0003900000 */
[----:B------:R-:W2:Y:S02]  /*b9d0*/  @!P0 SYNCS.PHASECHK.TRANS64 P0, [R3+URZ+0x98], R12 ;  /* 0x0000980c030085a7 */ /* 0x000ea400080010ff */
[----:B--2---:R-:W-:Y:S05]  /*b9e0*/  @!P0 BRA `(.L_x_162) ;  /* 0xfffffffc00f08947 */ /* 0x004fea000383ffff */
[----:B------:R-:W-:Y:S05]  /*b9f0*/  BRA `(.L_x_163) ;  /* 0xffffff8800647947 */ /* 0x000fea000383ffff */
.L_x_77:
[----:B-1----:R-:W-:Y:S07]  /*ba00*/  MOV R3, UR7 ;  /* 0x0000000700037c02 */ /* 0x002fee0008000f00 */
.L_x_164:
[----:B-1----:R1:W2:Y:S02]  /*ba10*/  SYNCS.PHASECHK.TRANS64.TRYWAIT P0, [R3+URZ+0xa0], R12 ;  /* 0x0000a00c030075a7 */ /* 0x0022a400080011ff */
[----:B--2---:R-:W-:Y:S05]  /*ba20*/  @!P0 NANOSLEEP.SYNCS 0x989680 ;  /* 0x009896800000895d */ /* 0x004fea0003900000 */
[----:B------:R-:W2:Y:S02]  /*ba30*/  @!P0 SYNCS.PHASECHK.TRANS64 P0, [R3+URZ+0xa0], R12 ;  /* 0x0000a00c030085a7 */ /* 0x000ea400080010ff */
[----:B--2---:R-:W-:Y:S05]  /*ba40*/  @!P0 BRA `(.L_x_164) ;  /* 0xfffffffc00f08947 */ /* 0x004fea000383ffff */
[----:B------:R-:W-:Y:S05]  /*ba50*/  BRA `(.L_x_165) ;  /* 0xffffff8800ac7947 */ /* 0x000fea000383ffff */
.L_x_78:
[----:B------:R-:W-:Y:S07]  /*ba60*/  MOV R3, UR7 ;  /* 0x0000000700037c02 */ /* 0x000fee0008000f00 */
.L_x_166:
[----:B-1----:R1:W2:Y:S02]  /*ba70*/  SYNCS.PHASECHK.TRANS64.TRYWAIT P0, [R3+URZ+0xa8], R12 ;  /* 0x0000a80c030075a7 */ /* 0x0022a400080011ff */
[----:B--2---:R-:W-:Y:S05]  /*ba80*/  @!P0 NANOSLEEP.SYNCS 0x989680 ;  /* 0x009896800000895d */ /* 0x004fea0003900000 */
[----:B------:R-:W2:Y:S02]  /*ba90*/  @!P0 SYNCS.PHASECHK.TRANS64 P0, [R3+URZ+0xa8], R12 ;  /* 0x0000a80c030085a7 */ /* 0x000ea400080010ff */
[----:B--2---:R-:W-:Y:S05]  /*baa0*/  @!P0 BRA `(.L_x_166) ;  /* 0xfffffffc00f08947 */ /* 0x004fea000383ffff */
[----:B------:R-:W-:Y:S05]  /*bab0*/  BRA `(.L_x_167) ;  /* 0xffffff8c00347947 */ /* 0x000fea000383ffff */
.L_x_80:
[----:B------:R-:W-:-:S07]  /*bac0*/  MOV R0, UR7 ;  /* 0x0000000700007c02 */ /* 0x000fce0008000f00 */
.L_x_168:
[----:B-1----:R1:W3:Y:S02]  /*bad0*/  SYNCS.PHASECHK.TRANS64.TRYWAIT P0, [R0+URZ+0x90], R3 ;  /* 0x00009003000075a7 */ /* 0x0022e400080011ff */
[----:B---3--:R-:W-:Y:S05]  /*bae0*/  @!P0 NANOSLEEP.SYNCS 0x989680 ;  /* 0x009896800000895d */ /* 0x008fea0003900000 */
[----:B------:R-:W3:Y:S02]  /*baf0*/  @!P0 SYNCS.PHASECHK.TRANS64 P0, [R0+URZ+0x90], R3 ;  /* 0x00009003000085a7 */ /* 0x000ee400080010ff */
[----:B---3--:R-:W-:Y:S05]  /*bb00*/  @!P0 BRA `(.L_x_168) ;  /* 0xfffffffc00f08947 */ /* 0x008fea000383ffff */
[----:B------:R-:W-:Y:S05]  /*bb10*/  BRA `(.L_x_169) ;  /* 0xffffff8c00a47947 */ /* 0x000fea000383ffff */
.L_x_81:
[----:B-1----:R-:W-:-:S07]  /*bb20*/  MOV R0, UR7 ;  /* 0x0000000700007c02 */ /* 0x002fce0008000f00 */
.L_x_170:
[----:B-1----:R1:W3:Y:S02]  /*bb30*/  SYNCS.PHASECHK.TRANS64.TRYWAIT P0, [R0+URZ+0x98], R3 ;  /* 0x00009803000075a7 */ /* 0x0022e400080011ff */
[----:B---3--:R-:W-:Y:S05]  /*bb40*/  @!P0 NANOSLEEP.SYNCS 0x989680 ;  /* 0x009896800000895d */ /* 0x008fea0003900000 */
[----:B------:R-:W3:Y:S02]  /*bb50*/  @!P0 SYNCS.PHASECHK.TRANS64 P0, [R0+URZ+0x98], R3 ;  /* 0x00009803000085a7 */ /* 0x000ee400080010ff */
[----:B---3--:R-:W-:Y:S05]  /*bb60*/  @!P0 BRA `(.L_x_170) ;  /* 0xfffffffc00f08947 */ /* 0x008fea000383ffff */
[----:B------:R-:W-:Y:S05]  /*bb70*/  BRA `(.L_x_171) ;  /* 0xffffff8c00947947 */ /* 0x000fea000383ffff */
.L_x_82:
[----:B-1----:R-:W-:-:S07]  /*bb80*/  MOV R0, UR7 ;  /* 0x0000000700007c02 */ /* 0x002fce0008000f00 */
.L_x_172:
[----:B-1----:R1:W3:Y:S02]  /*bb90*/  SYNCS.PHASECHK.TRANS64.TRYWAIT P0, [R0+URZ+0xa0], R3 ;  /* 0x0000a003000075a7 */ /* 0x0022e400080011ff */
[----:B---3--:R-:W-:Y:S05]  /*bba0*/  @!P0 NANOSLEEP.SYNCS 0x989680 ;  /* 0x009896800000895d */ /* 0x008fea0003900000 */
[----:B------:R-:W3:Y:S02]  /*bbb0*/  @!P0 SYNCS.PHASECHK.TRANS64 P0, [R0+URZ+0xa0], R3 ;  /* 0x0000a003000085a7 */ /* 0x000ee400080010ff */
[----:B---3--:R-:W-:Y:S05]  /*bbc0*/  @!P0 BRA `(.L_x_172) ;  /* 0xfffffffc00f08947 */ /* 0x008fea000383ffff */
[----:B------:R-:W-:Y:S05]  /*bbd0*/  BRA `(.L_x_173) ;  /* 0xffffff8c00847947 */ /* 0x000fea000383ffff */
.L_x_84:
[----:B--2---:R2:W4:Y:S02]  /*bbe0*/  SYNCS.PHASECHK.TRANS64.TRYWAIT P0, [R0+URZ+0xc0], R3 ;  /* 0x0000c003000075a7 */ /* 0x00452400080011ff */
[----:B----4-:R-:W-:Y:S05]  /*bbf0*/  @!P0 NANOSLEEP.SYNCS 0x989680 ;  /* 0x009896800000895d */ /* 0x010fea0003900000 */
[----:B------:R-:W4:Y:S02]  /*bc00*/  @!P0 SYNCS.PHASECHK.TRANS64 P0, [R0+URZ+0xc0], R3 ;  /* 0x0000c003000085a7 */ /* 0x000f2400080010ff */
[----:B----4-:R-:W-:Y:S05]  /*bc10*/  @!P0 BRA `(.L_x_84) ;  /* 0xfffffffc00f08947 */ /* 0x010fea000383ffff */
[----:B------:R-:W-:Y:S05]  /*bc20*/  BRA `(.L_x_174) ;  /* 0xffffff90004c7947 */ /* 0x000fea000383ffff */
.L_x_95:
[----:B-1----:R1:W3:Y:S02]  /*bc30*/  SYNCS.PHASECHK.TRANS64.TRYWAIT P1, [R3+URZ+0x70], R0 ;  /* 0x00007000030075a7 */ /* 0x0022e400080211ff */
[----:B---3--:R-:W-:Y:S05]  /*bc40*/  @!P1 NANOSLEEP.SYNCS 0x989680 ;  /* 0x009896800000995d */ /* 0x008fea0003900000 */
[----:B------:R-:W3:Y:S02]  /*bc50*/  @!P1 SYNCS.PHASECHK.TRANS64 P1, [R3+URZ+0x70], R0 ;  /* 0x00007000030095a7 */ /* 0x000ee400080210ff */
[----:B---3--:R-:W-:Y:S05]  /*bc60*/  @!P1 BRA `(.L_x_95) ;  /* 0xfffffffc00f09947 */ /* 0x008fea000383ffff */
[----:B------:R-:W-:Y:S05]  /*bc70*/  BRA `(.L_x_94) ;  /* 0xffffff9c00707947 */ /* 0x000fea000383ffff */
.L_x_97:
[----:B-1----:R1:W4:Y:S02]  /*bc80*/  SYNCS.PHASECHK.TRANS64.TRYWAIT P0, [R193+URZ+0xe0], R2 ;  /* 0x0000e002c10075a7 */ /* 0x00232400080011ff */
[----:B----4-:R-:W-:Y:S05]  /*bc90*/  @!P0 NANOSLEEP.SYNCS 0x989680 ;  /* 0x009896800000895d */ /* 0x010fea0003900000 */
[----:B------:R-:W4:Y:S02]  /*bca0*/  @!P0 SYNCS.PHASECHK.TRANS64 P0, [R193+URZ+0xe0], R2 ;  /* 0x0000e002c10085a7 */ /* 0x000f2400080010ff */
[----:B----4-:R-:W-:Y:S05]  /*bcb0*/  @!P0 BRA `(.L_x_97) ;  /* 0xfffffffc00f08947 */ /* 0x010fea000383ffff */
[----:B------:R-:W-:Y:S05]  /*bcc0*/  BRA `(.L_x_96) ;  /* 0xffffff9c00cc7947 */ /* 0x000fea000383ffff */
.L_x_106:
[----:B--2---:R2:W3:Y:S02]  /*bcd0*/  SYNCS.PHASECHK.TRANS64.TRYWAIT P0, [R204+URZ+0x70], R3 ;  /* 0x00007003cc0075a7 */ /* 0x0044e400080011ff */
[----:B---3--:R-:W-:Y:S05]  /*bce0*/  @!P0 NANOSLEEP.SYNCS 0x989680 ;  /* 0x009896800000895d */ /* 0x008fea0003900000 */
[----:B------:R-:W3:Y:S02]  /*bcf0*/  @!P0 SYNCS.PHASECHK.TRANS64 P0, [R204+URZ+0x70], R3 ;  /* 0x00007003cc0085a7 */ /* 0x000ee400080010ff */
[----:B---3--:R-:W-:Y:S05]  /*bd00*/  @!P0 BRA `(.L_x_106) ;  /* 0xfffffffc00f08947 */ /* 0x008fea000383ffff */
[----:B------:R-:W-:Y:S05]  /*bd10*/  BRA `(.L_x_105) ;  /* 0xffffffb000d87947 */ /* 0x000fea000383ffff */
.L_x_115:
[----:B--2---:R2:W3:Y:S02]  /*bd20*/  SYNCS.PHASECHK.TRANS64.TRYWAIT P0, [R0+URZ+0x70], R5 ;  /* 0x00007005000075a7 */ /* 0x0044e400080011ff */
[----:B---3--:R-:W-:Y:S05]  /*bd30*/  @!P0 NANOSLEEP.SYNCS 0x989680 ;  /* 0x009896800000895d */ /* 0x008fea0003900000 */
[----:B------:R-:W3:Y:S02]  /*bd40*/  @!P0 SYNCS.PHASECHK.TRANS64 P0, [R0+URZ+0x70], R5 ;  /* 0x00007005000085a7 */ /* 0x000ee400080010ff */
[----:B---3--:R-:W-:Y:S05]  /*bd50*/  @!P0 BRA `(.L_x_115) ;  /* 0xfffffffc00f08947 */ /* 0x008fea000383ffff */
[----:B------:R-:W-:Y:S05]  /*bd60*/  BRA `(.L_x_114) ;  /* 0xffffffc800307947 */ /* 0x000fea000383ffff */
.L_x_124:
[----:B--2---:R2:W3:Y:S02]  /*bd70*/  SYNCS.PHASECHK.TRANS64.TRYWAIT P0, [R0+URZ+0x70], R3 ;  /* 0x00007003000075a7 */ /* 0x0044e400080011ff */
[----:B---3--:R-:W-:Y:S05]  /*bd80*/  @!P0 NANOSLEEP.SYNCS 0x989680 ;  /* 0x009896800000895d */ /* 0x008fea0003900000 */
[----:B------:R-:W3:Y:S02]  /*bd90*/  @!P0 SYNCS.PHASECHK.TRANS64 P0, [R0+URZ+0x70], R3 ;  /* 0x00007003000085a7 */ /* 0x000ee400080010ff */
[----:B---3--:R-:W-:Y:S05]  /*bda0*/  @!P0 BRA `(.L_x_124) ;  /* 0xfffffffc00f08947 */ /* 0x008fea000383ffff */
[----:B------:R-:W-:Y:S05]  /*bdb0*/  BRA `(.L_x_123) ;  /* 0xffffffdc00947947 */ /* 0x000fea000383ffff */
        .weak           $__internal_0_$__cuda_sm10x_tcgen05_guardrail_trap_col_being_dealloced_not_returned_by_alloc
        .type           $__internal_0_$__cuda_sm10x_tcgen05_guardrail_trap_col_being_dealloced_not_returned_by_alloc,@function
        .size           $__internal_0_$__cuda_sm10x_tcgen05_guardrail_trap_col_being_dealloced_not_returned_by_alloc,($__internal_1_$__cuda_sm10x_tcgen05_guardrail_trap_phase_invalid_during_alloc - $__internal_0_$__cuda_sm10x_tcgen05_guardrail_trap_col_being_dealloced_not_returned_by_alloc)
$__internal_0_$__cuda_sm10x_tcgen05_guardrail_trap_col_being_dealloced_not_returned_by_alloc:
[----:B------:R-:W-:Y:S05]  /*bdc0*/  BPT.TRAP 0x1 ;  /* 0x000000040000795c */ /* 0x000fea0000300000 */
[----:B------:R-:W-:-:S04]  /*bdd0*/  HFMA2 R3, -RZ, RZ, 0, 0 ;  /* 0x00000000ff037431 */ /* 0x000fc800000001ff */
[----:B------:R-:W-:Y:S05]  /*bde0*/  RET.REL.NODEC R2 `(_ZN7cutlass13device_kernelINS_4gemm6kernel13GemmUniversalIN4cute5tupleIJiiiiEEENS1_10collective13CollectiveMmaINS1_35MainloopSm100TmaUmmaWarpSpecializedILi7ELi2ELi2ENS5_IJNS4_1CILi1EEESB_SB_EEEEENS5_IJNSA_ILi128EEENSA_ILi256EEENSA_ILi64EEEEEENS_12float_e5m2_tENS5_IJlSB_lEEENS_12float_e4m3_tENS5_IJSB_llEEENS4_8TiledMMAINS4_8MMA_AtomIJNS4_10MMA_TraitsINS4_19SM100_MMA_F8F6F4_SSEJSI_SK_fSE_SF_NS4_17integral_constantINS4_4UMMA5MajorELSS_0EEENSQ_ISS_LSS_1EEENSQ_INSR_7ScaleInELSV_0EEESW_EEEEEENS4_6LayoutISC_NS5_IJNSA_ILi0EEES10_S10_EEEEENS5_IJNS4_10UnderscoreES13_S13_EEEEENS4_13SM90_TMA_LOADENS4_14ComposedLayoutINS4_7SwizzleILi2ELi4ELi3EEENS4_18smem_ptr_flag_bitsILi8EEENSZ_INS5_IJNSA_ILi8EEESG_EEENS5_IJSG_SB_EEEEEEEvNS4_8identityES16_NS17_INS18_ILi3ELi4ELi3EEES1B_NSZ_INS5_IJSE_S1C_EEENS5_IJSB_SE_EEEEEEEvS1H_EENS_8epilogue10collective18CollectiveEpilogueINS1O_23Sm100TmaWarpSpecializedILi4ELi2ELi64ELb0ELb0EEEJSH_NS5_IJNSZ_ISE_SB_EENSZ_ISG_SB_EEEEESI_SJ_SI_SJ_NS1O_6fusion15FusionCallbacksIS1S_NS1W_17LinearCombinationISI_fSI_fLNS_15FloatRoundStyleE2EEESH_S1V_JEEENS4_5SM1004TMEM4LOAD26SM100_TMEM_LOAD_32dp32b64xES16_S1G_NS4_39AutoVectorizingCopyWithAssumedAlignmentILi128EEENS4_14SM90_TMA_STOREES1G_S27_S27_EEEvvEEEEvNT_6ParamsE) ;  /* 0xffffff4002847950 */ /* 0x000fea0003c3ffff */
        .weak           $__internal_1_$__cuda_sm10x_tcgen05_guardrail_trap_phase_invalid_during_alloc
        .type           $__internal_1_$__cuda_sm10x_tcgen05_guardrail_trap_phase_invalid_during_alloc,@function
        .size           $__internal_1_$__cuda_sm10x_tcgen05_guardrail_trap_phase_invalid_during_alloc,($__internal_2_$__cuda_sm10x_tcgen05_guardrail_trap_unallocated_columns_being_dealloced - $__internal_1_$__cuda_sm10x_tcgen05_guardrail_trap_phase_invalid_during_alloc)
$__internal_1_$__cuda_sm10x_tcgen05_guardrail_trap_phase_invalid_during_alloc:
[----:B------:R-:W-:Y:S05]  /*bdf0*/  BPT.TRAP 0x1 ;  /* 0x000000040000795c */ /* 0x000fea0000300000 */
[----:B------:R-:W-:-:S04]  /*be00*/  MOV R3, 0x0 ;  /* 0x0000000000037802 */ /* 0x000fc80000000f00 */
[----:B------:R-:W-:Y:S05]  /*be10*/  RET.REL.NODEC R2 `(_ZN7cutlass13device_kernelINS_4gemm6kernel13GemmUniversalIN4cute5tupleIJiiiiEEENS1_10collective13CollectiveMmaINS1_35MainloopSm100TmaUmmaWarpSpecializedILi7ELi2ELi2ENS5_IJNS4_1CILi1EEESB_SB_EEEEENS5_IJNSA_ILi128EEENSA_ILi256EEENSA_ILi64EEEEEENS_12float_e5m2_tENS5_IJlSB_lEEENS_12float_e4m3_tENS5_IJSB_llEEENS4_8TiledMMAINS4_8MMA_AtomIJNS4_10MMA_TraitsINS4_19SM100_MMA_F8F6F4_SSEJSI_SK_fSE_SF_NS4_17integral_constantINS4_4UMMA5MajorELSS_0EEENSQ_ISS_LSS_1EEENSQ_INSR_7ScaleInELSV_0EEESW_EEEEEENS4_6LayoutISC_NS5_IJNSA_ILi0EEES10_S10_EEEEENS5_IJNS4_10UnderscoreES13_S13_EEEEENS4_13SM90_TMA_LOADENS4_14ComposedLayoutINS4_7SwizzleILi2ELi4ELi3EEENS4_18smem_ptr_flag_bitsILi8EEENSZ_INS5_IJNSA_ILi8EEESG_EEENS5_IJSG_SB_EEEEEEEvNS4_8identityES16_NS17_INS18_ILi3ELi4ELi3EEES1B_NSZ_INS5_IJSE_S1C_EEENS5_IJSB_SE_EEEEEEEvS1H_EENS_8epilogue10collective18CollectiveEpilogueINS1O_23Sm100TmaWarpSpecializedILi4ELi2ELi64ELb0ELb0EEEJSH_NS5_IJNSZ_ISE_SB_EENSZ_ISG_SB_EEEEESI_SJ_SI_SJ_NS1O_6fusion15FusionCallbacksIS1S_NS1W_17LinearCombinationISI_fSI_fLNS_15FloatRoundStyleE2EEESH_S1V_JEEENS4_5SM1004TMEM4LOAD26SM100_TMEM_LOAD_32dp32b64xES16_S1G_NS4_39AutoVectorizingCopyWithAssumedAlignmentILi128EEENS4_14SM90_TMA_STOREES1G_S27_S27_EEEvvEEEEvNT_6ParamsE) ;  /* 0xffffff4002787950 */ /* 0x000fea0003c3ffff */
        .weak           $__internal_2_$__cuda_sm10x_tcgen05_guardrail_trap_unallocated_columns_being_dealloced
        .type           $__internal_2_$__cuda_sm10x_tcgen05_guardrail_trap_unallocated_columns_being_dealloced,@function
        .size           $__internal_2_$__cuda_sm10x_tcgen05_guardrail_trap_unallocated_columns_being_dealloced,(.L_x_176 - $__internal_2_$__cuda_sm10x_tcgen05_guardrail_trap_unallocated_columns_being_dealloced)
$__internal_2_$__cuda_sm10x_tcgen05_guardrail_trap_unallocated_columns_being_dealloced:
[----:B------:R-:W-:Y:S05]  /*be20*/  BPT.TRAP 0x1 ;  /* 0x000000040000795c */ /* 0x000fea0000300000 */
[----:B------:R-:W-:-:S04]  /*be30*/  HFMA2 R3, -RZ, RZ, 0, 0 ;  /* 0x00000000ff037431 */ /* 0x000fc800000001ff */
[----:B------:R-:W-:Y:S05]  /*be40*/  RET.REL.NODEC R2 `(_ZN7cutlass13device_kernelINS_4gemm6kernel13GemmUniversalIN4cute5tupleIJiiiiEEENS1_10collective13CollectiveMmaINS1_35MainloopSm100TmaUmmaWarpSpecializedILi7ELi2ELi2ENS5_IJNS4_1CILi1EEESB_SB_EEEEENS5_IJNSA_ILi128EEENSA_ILi256EEENSA_ILi64EEEEEENS_12float_e5m2_tENS5_IJlSB_lEEENS_12float_e4m3_tENS5_IJSB_llEEENS4_8TiledMMAINS4_8MMA_AtomIJNS4_10MMA_TraitsINS4_19SM100_MMA_F8F6F4_SSEJSI_SK_fSE_SF_NS4_17integral_constantINS4_4UMMA5MajorELSS_0EEENSQ_ISS_LSS_1EEENSQ_INSR_7ScaleInELSV_0EEESW_EEEEEENS4_6LayoutISC_NS5_IJNSA_ILi0EEES10_S10_EEEEENS5_IJNS4_10UnderscoreES13_S13_EEEEENS4_13SM90_TMA_LOADENS4_14ComposedLayoutINS4_7SwizzleILi2ELi4ELi3EEENS4_18smem_ptr_flag_bitsILi8EEENSZ_INS5_IJNSA_ILi8EEESG_EEENS5_IJSG_SB_EEEEEEEvNS4_8identityES16_NS17_INS18_ILi3ELi4ELi3EEES1B_NSZ_INS5_IJSE_S1C_EEENS5_IJSB_SE_EEEEEEEvS1H_EENS_8epilogue10collective18CollectiveEpilogueINS1O_23Sm100TmaWarpSpecializedILi4ELi2ELi64ELb0ELb0EEEJSH_NS5_IJNSZ_ISE_SB_EENSZ_ISG_SB_EEEEESI_SJ_SI_SJ_NS1O_6fusion15FusionCallbacksIS1S_NS1W_17LinearCombinationISI_fSI_fLNS_15FloatRoundStyleE2EEESH_S1V_JEEENS4_5SM1004TMEM4LOAD26SM100_TMEM_LOAD_32dp32b64xES16_S1G_NS4_39AutoVectorizingCopyWithAssumedAlignmentILi128EEENS4_14SM90_TMA_STOREES1G_S27_S27_EEEvvEEEEvNT_6ParamsE) ;  /* 0xffffff40026c7950 */ /* 0x000fea0003c3ffff */
.L_x_175:
[----:B------:R-:W-:-:S00]  /*be50*/  BRA `(.L_x_175) ;  /* 0xfffffffc00fc7947 */ /* 0x000fc0000383ffff */
[----:B------:R-:W-:-:S00]  /*be60*/  NOP ;  /* 0x0000000000007918 */ /* 0x000fc00000000000 */
        /* <DEDUP_REMOVED lines=9> */
.L_x_176:


//--------------------- .nv.global.init           --------------------------
	.section	.nv.global.init,"aw",@progbits
.nv.global.init:
	.type		$str$27,@object
	.size		$str$27,($str$28 - $str$27)
$str$27:
        /*0000*/ 	.byte	0x28, 0x61, 0x64, 0x64, 0x72, 0x65, 0x73, 0x73, 0x20, 0x26, 0x20, 0x6d, 0x61, 0x73, 0x6b, 0x29
        /*0010*/ 	.byte	0x20, 0x3d, 0x3d, 0x20, 0x30, 0x00
	.type		$str$28,@object
	.size		$str$28,($str$26 - $str$28)
$str$28:
        /*0016*/ 	.byte	0x2f, 0x74, 0x6d, 0x70, 0x2f, 0x63, 0x75, 0x74, 0x6c, 0x61, 0x73, 0x73, 0x5f, 0x73, 0x77, 0x65
        /*0026*/ 	.byte	0x65, 0x70, 0x5f, 0x73, 0x72, 0x63, 0x2f, 0x69, 0x6e, 0x63, 0x6c, 0x75, 0x64, 0x65, 0x2f, 0x63
        /*0036*/ 	.byte	0x75, 0x74, 0x65, 0x2f, 0x70, 0x6f, 0x69, 0x6e, 0x74, 0x65, 0x72, 0x5f, 0x66, 0x6c, 0x61, 0x67
        /*0046*/ 	.byte	0x67, 0x65, 0x64, 0x2e, 0x68, 0x70, 0x70, 0x00
	.type		$str$26,@object
	.size		$str$26,($str$25 - $str$26)
$str$26:
        /*004e*/ 	.byte	0x2f, 0x74, 0x6d, 0x70, 0x2f, 0x63, 0x75, 0x74, 0x6c, 0x61, 0x73, 0x73, 0x5f, 0x73, 0x77, 0x65
        /*005e*/ 	.byte	0x65, 0x70, 0x5f, 0x73, 0x72, 0x63, 0x2f, 0x69, 0x6e, 0x63, 0x6c, 0x75, 0x64, 0x65, 0x2f, 0x63
        /*006e*/ 	.byte	0x75, 0x74, 0x65, 0x2f, 0x61, 0x74, 0x6f, 0x6d, 0x2f, 0x63, 0x6f, 0x70, 0x79, 0x5f, 0x74, 0x72
        /*007e*/ 	.byte	0x61, 0x69, 0x74, 0x73, 0x5f, 0x73, 0x6d, 0x31, 0x30, 0x30, 0x2e, 0x68, 0x70, 0x70, 0x00
	.type		$str$25,@object
	.size		$str$25,(__unnamed_1 - $str$25)
$str$25:
        /*008d*/ 	.byte	0x28, 0x28, 0x75, 0x69, 0x6e, 0x74, 0x33, 0x32, 0x5f, 0x74, 0x28, 0x74, 0x68, 0x72, 0x65, 0x61
        /*009d*/ 	.byte	0x64, 0x49, 0x64, 0x78, 0x2e, 0x78, 0x29, 0x20, 0x2f, 0x20, 0x33, 0x32, 0x29, 0x20, 0x25, 0x20
        /*00ad*/ 	.byte	0x34, 0x29, 0x20, 0x3d, 0x3d, 0x20, 0x28, 0x28, 0x28, 0x74, 0x6d, 0x65, 0x6d, 0x5f, 0x61, 0x64
        /*00bd*/ 	.byte	0x64, 0x72, 0x20, 0x3e, 0x3e, 0x20, 0x31, 0x36, 0x29, 0x20, 0x2f, 0x20, 0x33, 0x32, 0x29, 0x20
        /*00cd*/ 	.byte	0x25, 0x20, 0x34, 0x29, 0x00
	.type		__unnamed_1,@object
	.size		__unnamed_1,(__unnamed_2 - __unnamed_1)
__unnamed_1:
        /*00d2*/ 	.byte	0x61, 0x75, 0x74, 0x6f, 0x20, 0x63, 0x75, 0x74, 0x65, 0x3a, 0x3a, 0x61, 0x73, 0x5f, 0x70, 0x6f
        /* <DEDUP_REMOVED lines=24> */
        /*0262*/ 	.byte	0x43, 0x3c, 0x38, 0x31, 0x39, 0x32, 0x3e, 0x3e, 0x3e, 0x3e, 0x5d, 0x00
	.type		__unnamed_2,@object
	.size		__unnamed_2,(__unnamed_3 - __unnamed_2)
__unnamed_2:
        /* <DEDUP_REMOVED lines=26> */
	.type		__unnamed_3,@object
	.size		__unnamed_3,(.L_3 - __unnamed_3)
__unnamed_3:
        /* <DEDUP_REMOVED lines=42> */
        /*06aa*/ 	.byte	0x3e, 0x3e, 0x3e, 0x3e, 0x5d, 0x00
.L_3:


//--------------------- .nv.shared._ZN7cutlass13device_kernelINS_4gemm6kernel13GemmUniversalIN4cute5tupleIJiiiiEEENS1_10collective13CollectiveMmaINS1_35MainloopSm100TmaUmmaWarpSpecializedILi7ELi2ELi2ENS5_IJNS4_1CILi1EEESB_SB_EEEEENS5_IJNSA_ILi128EEENSA_ILi256EEENSA_ILi64EEEEEENS_12float_e5m2_tENS5_IJlSB_lEEENS_12float_e4m3_tENS5_IJSB_llEEENS4_8TiledMMAINS4_8MMA_AtomIJNS4_10MMA_TraitsINS4_19SM100_MMA_F8F6F4_SSEJSI_SK_fSE_SF_NS4_17integral_constantINS4_4UMMA5MajorELSS_0EEENSQ_ISS_LSS_1EEENSQ_INSR_7ScaleInELSV_0EEESW_EEEEEENS4_6LayoutISC_NS5_IJNSA_ILi0EEES10_S10_EEEEENS5_IJNS4_10UnderscoreES13_S13_EEEEENS4_13SM90_TMA_LOADENS4_14ComposedLayoutINS4_7SwizzleILi2ELi4ELi3EEENS4_18smem_ptr_flag_bitsILi8EEENSZ_INS5_IJNSA_ILi8EEESG_EEENS5_IJSG_SB_EEEEEEEvNS4_8identityES16_NS17_INS18_ILi3ELi4ELi3EEES1B_NSZ_INS5_IJSE_S1C_EEENS5_IJSB_SE_EEEEEEEvS1H_EENS_8epilogue10collective18CollectiveEpilogueINS1O_23Sm100TmaWarpSpecializedILi4ELi2ELi64ELb0ELb0EEEJSH_NS5_IJNSZ_ISE_SB_EENSZ_ISG_SB_EEEEESI_SJ_SI_SJ_NS1O_6fusion15FusionCallbacksIS1S_NS1W_17LinearCombinationISI_fSI_fLNS_15FloatRoundStyleE2EEESH_S1V_JEEENS4_5SM1004TMEM4LOAD26SM100_TMEM_LOAD_32dp32b64xES16_S1G_NS4_39AutoVectorizingCopyWithAssumedAlignmentILi128EEENS4_14SM90_TMA_STOREES1G_S27_S27_EEEvvEEEEvNT_6ParamsE --------------------------
	.section	.nv.shared._ZN7cutlass13device_kernelINS_4gemm6kernel13GemmUniversalIN4cute5tupleIJiiiiEEENS1_10collective13CollectiveMmaINS1_35MainloopSm100TmaUmmaWarpSpecializedILi7ELi2ELi2ENS5_IJNS4_1CILi1EEESB_SB_EEEEENS5_IJNSA_ILi128EEENSA_ILi256EEENSA_ILi64EEEEEENS_12float_e5m2_tENS5_IJlSB_lEEENS_12float_e4m3_tENS5_IJSB_llEEENS4_8TiledMMAINS4_8MMA_AtomIJNS4_10MMA_TraitsINS4_19SM100_MMA_F8F6F4_SSEJSI_SK_fSE_SF_NS4_17integral_constantINS4_4UMMA5MajorELSS_0EEENSQ_ISS_LSS_1EEENSQ_INSR_7ScaleInELSV_0EEESW_EEEEEENS4_6LayoutISC_NS5_IJNSA_ILi0EEES10_S10_EEEEENS5_IJNS4_10UnderscoreES13_S13_EEEEENS4_13SM90_TMA_LOADENS4_14ComposedLayoutINS4_7SwizzleILi2ELi4ELi3EEENS4_18smem_ptr_flag_bitsILi8EEENSZ_INS5_IJNSA_ILi8EEESG_EEENS5_IJSG_SB_EEEEEEEvNS4_8identityES16_NS17_INS18_ILi3ELi4ELi3EEES1B_NSZ_INS5_IJSE_S1C_EEENS5_IJSB_SE_EEEEEEEvS1H_EENS_8epilogue10collective18CollectiveEpilogueINS1O_23Sm100TmaWarpSpecializedILi4ELi2ELi64ELb0ELb0EEEJSH_NS5_IJNSZ_ISE_SB_EENSZ_ISG_SB_EEEEESI_SJ_SI_SJ_NS1O_6fusion15FusionCallbacksIS1S_NS1W_17LinearCombinationISI_fSI_fLNS_15FloatRoundStyleE2EEESH_S1V_JEEENS4_5SM1004TMEM4LOAD26SM100_TMEM_LOAD_32dp32b64xES16_S1G_NS4_39AutoVectorizingCopyWithAssumedAlignmentILi128EEENS4_14SM90_TMA_STOREES1G_S27_S27_EEEvvEEEEvNT_6ParamsE,"aw",@nobits
	.sectionflags	@""
	.align	16
	.zero		1024


//--------------------- .nv.shared.reserved.0     --------------------------
	.section	.nv.shared.reserved.0,"aw",@nobits
	.weak		__nv_reservedSMEM_offset_0_alias
	.size		__nv_reservedSMEM_offset_0_alias, 0, 64
	.other		__nv_reservedSMEM_offset_0_alias,@"STO_CUDA_RESERVED_SHARED STV_DEFAULT"
__nv_reservedSMEM_offset_0_alias:
	.zero		0
.nv.shared.reserved.0:
	.zero		64
	.weak		__nv_reservedSMEM_tcgen05_partition
	.type		__nv_reservedSMEM_tcgen05_partition,@object
	.size		__nv_reservedSMEM_tcgen05_partition,(.L_0 - __nv_reservedSMEM_tcgen05_partition)
__nv_reservedSMEM_tcgen05_partition:
	.zero		32
.L_0:


//--------------------- .nv.global                --------------------------
	.section	.nv.global,"aw",@nobits
.nv.global:
	.type		_ZN40_INTERNAL_e0b09bb6_4_k_cu_770aa01f_232034cute1_E,@object
	.size		_ZN40_INTERNAL_e0b09bb6_4_k_cu_770aa01f_232034cute1_E,(_ZN40_INTERNAL_e0b09bb6_4_k_cu_770aa01f_232034cuda3std3__45__cpo6cbeginE - _ZN40_INTERNAL_e0b09bb6_4_k_cu_770aa01f_232034cute1_E)
_ZN40_INTERNAL_e0b09bb6_4_k_cu_770aa01f_232034cute1_E:
	.zero		1
	.type		_ZN40_INTERNAL_e0b09bb6_4_k_cu_770aa01f_232034cuda3std3__45__cpo6cbeginE,@object
	.size		_ZN40_INTERNAL_e0b09bb6_4_k_cu_770aa01f_232034cuda3std3__45__cpo6cbeginE,(_ZN40_INTERNAL_e0b09bb6_4_k_cu_770aa01f_232034cuda3std3__48in_placeE - _ZN40_INTERNAL_e0b09bb6_4_k_cu_770aa01f_232034cuda3std3__45__cpo6cbeginE)
_ZN40_INTERNAL_e0b09bb6_4_k_cu_770aa01f_232034cuda3std3__45__cpo6cbeginE:
	.zero		1
	.type		_ZN40_INTERNAL_e0b09bb6_4_k_cu_770aa01f_232034cuda3std3__48in_placeE,@object
	.size		_ZN40_INTERNAL_e0b09bb6_4_k_cu_770aa01f_232034cuda3std3__48in_placeE,(_ZN40_INTERNAL_e0b09bb6_4_k_cu_770aa01f_232034cuda3std6ranges3__45__cpo9iter_moveE - _ZN40_INTERNAL_e0b09bb6_4_k_cu_770aa01f_232034cuda3std3__48in_placeE)
_ZN40_INTERNAL_e0b09bb6_4_k_cu_770aa01f_232034cuda3std3__48in_placeE:
	.zero		1
	.type		_ZN40_INTERNAL_e0b09bb6_4_k_cu_770aa01f_232034cuda3std6ranges3__45__cpo9iter_moveE,@object
	.size		_ZN40_INTERNAL_e0b09bb6_4_k_cu_770aa01f_232034cuda3std6ranges3__45__cpo9iter_moveE,(_ZN40_INTERNAL_e0b09bb6_4_k_cu_770aa01f_232034cuda3std3__45__cpo5beginE - _ZN40_INTERNAL_e0b09bb6_4_k_cu_770aa01f_232034cuda3std6ranges3__45__cpo9iter_moveE)
_ZN40_INTERNAL_e0b09bb6_4_k_cu_770aa01f_232034cuda3std6ranges3__45__cpo9iter_moveE:
	.zero		1
	.type		_ZN40_INTERNAL_e0b09bb6_4_k_cu_770aa01f_232034cuda3std3__45__cpo5beginE,@object
	.size		_ZN40_INTERNAL_e0b09bb6_4_k_cu_770aa01f_232034cuda3std3__45__cpo5beginE,(_ZN40_INTERNAL_e0b09bb6_4_k_cu_770aa01f_232034cuda3std3__442_GLOBAL__N__e0b09bb6_4_k_cu_770aa01f_232036ignoreE - _ZN40_INTERNAL_e0b09bb6_4_k_cu_770aa01f_232034cuda3std3__45__cpo5beginE)
_ZN40_INTERNAL_e0b09bb6_4_k_cu_770aa01f_232034cuda3std3__45__cpo5beginE:
	.zero		1
	.type		_ZN40_INTERNAL_e0b09bb6_4_k_cu_770aa01f_232034cuda3std3__442_GLOBAL__N__e0b09bb6_4_k_cu_770aa01f_232036ignoreE,@object
	.size		_ZN40_INTERNAL_e0b09bb6_4_k_cu_770aa01f_232034cuda3std3__442_GLOBAL__N__e0b09bb6_4_k_cu_770aa01f_232036ignoreE,(_ZN40_INTERNAL_e0b09bb6_4_k_cu_770aa01f_232034cute7productE - _ZN40_INTERNAL_e0b09bb6_4_k_cu_770aa01f_232034cuda3std3__442_GLOBAL__N__e0b09bb6_4_k_cu_770aa01f_232036ignoreE)
_ZN40_INTERNAL_e0b09bb6_4_k_cu_770aa01f_232034cuda3std3__442_GLOBAL__N__e0b09bb6_4_k_cu_770aa01f_232036ignoreE:
	.zero		1
	.type		_ZN40_INTERNAL_e0b09bb6_4_k_cu_770aa01f_232034cute7productE,@object
	.size		_ZN40_INTERNAL_e0b09bb6_4_k_cu_770aa01f_232034cute7productE,(_ZN40_INTERNAL_e0b09bb6_4_k_cu_770aa01f_232034cuda3std3__45__cpo3endE - _ZN40_INTERNAL_e0b09bb6_4_k_cu_770aa01f_232034cute7productE)
_ZN40_INTERNAL_e0b09bb6_4_k_cu_770aa01f_232034cute7productE:
	.zero		1
	.type		_ZN40_INTERNAL_e0b09bb6_4_k_cu_770aa01f_232034cuda3std3__45__cpo3endE,@object
	.size		_ZN40_INTERNAL_e0b09bb6_4_k_cu_770aa01f_232034cuda3std3__45__cpo3endE,(_ZN40_INTERNAL_e0b09bb6_4_k_cu_770aa01f_232034cuda3std3__419piecewise_constructE - _ZN40_INTERNAL_e0b09bb6_4_k_cu_770aa01f_232034cuda3std3__45__cpo3endE)
_ZN40_INTERNAL_e0b09bb6_4_k_cu_770aa01f_232034cuda3std3__45__cpo3endE:
	.zero		1
	.type		_ZN40_INTERNAL_e0b09bb6_4_k_cu_770aa01f_232034cuda3std3__419piecewise_constructE,@object
	.size		_ZN40_INTERNAL_e0b09bb6_4_k_cu_770aa01f_232034cuda3std3__419piecewise_constructE,(_ZN40_INTERNAL_e0b09bb6_4_k_cu_770aa01f_232034cuda3std3__45__cpo4cendE - _ZN40_INTERNAL_e0b09bb6_4_k_cu_770aa01f_232034cuda3std3__419piecewise_constructE)
_ZN40_INTERNAL_e0b09bb6_4_k_cu_770aa01f_232034cuda3std3__419piecewise_constructE:
	.zero		1
	.type		_ZN40_INTERNAL_e0b09bb6_4_k_cu_770aa01f_232034cuda3std3__45__cpo4cendE,@object
	.size		_ZN40_INTERNAL_e0b09bb6_4_k_cu_770aa01f_232034cuda3std3__45__cpo4cendE,(_ZN40_INTERNAL_e0b09bb6_4_k_cu_770aa01f_232034cuda3std6ranges3__45__cpo4swapE - _ZN40_INTERNAL_e0b09bb6_4_k_cu_770aa01f_232034cuda3std3__45__cpo4cendE)
_ZN40_INTERNAL_e0b09bb6_4_k_cu_770aa01f_232034cuda3std3__45__cpo4cendE:
	.zero		1
	.type		_ZN40_INTERNAL_e0b09bb6_4_k_cu_770aa01f_232034cuda3std6ranges3__45__cpo4swapE,@object
	.size		_ZN40_INTERNAL_e0b09bb6_4_k_cu_770aa01f_232034cuda3std6ranges3__45__cpo4swapE,(.L_11 - _ZN40_INTERNAL_e0b09bb6_4_k_cu_770aa01f_232034cuda3std6ranges3__45__cpo4swapE)
_ZN40_INTERNAL_e0b09bb6_4_k_cu_770aa01f_232034cuda3std6ranges3__45__cpo4swapE:
	.zero		1
.L_11:


//--------------------- .nv.constant0._ZN7cutlass13device_kernelINS_4gemm6kernel13GemmUniversalIN4cute5tupleIJiiiiEEENS1_10collective13CollectiveMmaINS1_35MainloopSm100TmaUmmaWarpSpecializedILi7ELi2ELi2ENS5_IJNS4_1CILi1EEESB_SB_EEEEENS5_IJNSA_ILi128EEENSA_ILi256EEENSA_ILi64EEEEEENS_12float_e5m2_tENS5_IJlSB_lEEENS_12float_e4m3_tENS5_IJSB_llEEENS4_8TiledMMAINS4_8MMA_AtomIJNS4_10MMA_TraitsINS4_19SM100_MMA_F8F6F4_SSEJSI_SK_fSE_SF_NS4_17integral_constantINS4_4UMMA5MajorELSS_0EEENSQ_ISS_LSS_1EEENSQ_INSR_7ScaleInELSV_0EEESW_EEEEEENS4_6LayoutISC_NS5_IJNSA_ILi0EEES10_S10_EEEEENS5_IJNS4_10UnderscoreES13_S13_EEEEENS4_13SM90_TMA_LOADENS4_14ComposedLayoutINS4_7SwizzleILi2ELi4ELi3EEENS4_18smem_ptr_flag_bitsILi8EEENSZ_INS5_IJNSA_ILi8EEESG_EEENS5_IJSG_SB_EEEEEEEvNS4_8identityES16_NS17_INS18_ILi3ELi4ELi3EEES1B_NSZ_INS5_IJSE_S1C_EEENS5_IJSB_SE_EEEEEEEvS1H_EENS_8epilogue10collective18CollectiveEpilogueINS1O_23Sm100TmaWarpSpecializedILi4ELi2ELi64ELb0ELb0EEEJSH_NS5_IJNSZ_ISE_SB_EENSZ_ISG_SB_EEEEESI_SJ_SI_SJ_NS1O_6fusion15FusionCallbacksIS1S_NS1W_17LinearCombinationISI_fSI_fLNS_15FloatRoundStyleE2EEESH_S1V_JEEENS4_5SM1004TMEM4LOAD26SM100_TMEM_LOAD_32dp32b64xES16_S1G_NS4_39AutoVectorizingCopyWithAssumedAlignmentILi128EEENS4_14SM90_TMA_STOREES1G_S27_S27_EEEvvEEEEvNT_6ParamsE --------------------------
	.section	.nv.constant0._ZN7cutlass13device_kernelINS_4gemm6kernel13GemmUniversalIN4cute5tupleIJiiiiEEENS1_10collective13CollectiveMmaINS1_35MainloopSm100TmaUmmaWarpSpecializedILi7ELi2ELi2ENS5_IJNS4_1CILi1EEESB_SB_EEEEENS5_IJNSA_ILi128EEENSA_ILi256EEENSA_ILi64EEEEEENS_12float_e5m2_tENS5_IJlSB_lEEENS_12float_e4m3_tENS5_IJSB_llEEENS4_8TiledMMAINS4_8MMA_AtomIJNS4_10MMA_TraitsINS4_19SM100_MMA_F8F6F4_SSEJSI_SK_fSE_SF_NS4_17integral_constantINS4_4UMMA5MajorELSS_0EEENSQ_ISS_LSS_1EEENSQ_INSR_7ScaleInELSV_0EEESW_EEEEEENS4_6LayoutISC_NS5_IJNSA_ILi0EEES10_S10_EEEEENS5_IJNS4_10UnderscoreES13_S13_EEEEENS4_13SM90_TMA_LOADENS4_14ComposedLayoutINS4_7SwizzleILi2ELi4ELi3EEENS4_18smem_ptr_flag_bitsILi8EEENSZ_INS5_IJNSA_ILi8EEESG_EEENS5_IJSG_SB_EEEEEEEvNS4_8identityES16_NS17_INS18_ILi3ELi4ELi3EEES1B_NSZ_INS5_IJSE_S1C_EEENS5_IJSB_SE_EEEEEEEvS1H_EENS_8epilogue10collective18CollectiveEpilogueINS1O_23Sm100TmaWarpSpecializedILi4ELi2ELi64ELb0ELb0EEEJSH_NS5_IJNSZ_ISE_SB_EENSZ_ISG_SB_EEEEESI_SJ_SI_SJ_NS1O_6fusion15FusionCallbacksIS1S_NS1W_17LinearCombinationISI_fSI_fLNS_15FloatRoundStyleE2EEESH_S1V_JEEENS4_5SM1004TMEM4LOAD26SM100_TMEM_LOAD_32dp32b64xES16_S1G_NS4_39AutoVectorizingCopyWithAssumedAlignmentILi128EEENS4_14SM90_TMA_STOREES1G_S27_S27_EEEvvEEEEvNT_6ParamsE,"a",@progbits
	.sectionflags	@""
	.align	4
.nv.constant0._ZN7cutlass13device_kernelINS_4gemm6kernel13GemmUniversalIN4cute5tupleIJiiiiEEENS1_10collective13CollectiveMmaINS1_35MainloopSm100TmaUmmaWarpSpecializedILi7ELi2ELi2ENS5_IJNS4_1CILi1EEESB_SB_EEEEENS5_IJNSA_ILi128EEENSA_ILi256EEENSA_ILi64EEEEEENS_12float_e5m2_tENS5_IJlSB_lEEENS_12float_e4m3_tENS5_IJSB_llEEENS4_8TiledMMAINS4_8MMA_AtomIJNS4_10MMA_TraitsINS4_19SM100_MMA_F8F6F4_SSEJSI_SK_fSE_SF_NS4_17integral_constantINS4_4UMMA5MajorELSS_0EEENSQ_ISS_LSS_1EEENSQ_INSR_7ScaleInELSV_0EEESW_EEEEEENS4_6LayoutISC_NS5_IJNSA_ILi0EEES10_S10_EEEEENS5_IJNS4_10UnderscoreES13_S13_EEEEENS4_13SM90_TMA_LOADENS4_14ComposedLayoutINS4_7SwizzleILi2ELi4ELi3EEENS4_18smem_ptr_flag_bitsILi8EEENSZ_INS5_IJNSA_ILi8EEESG_EEENS5_IJSG_SB_EEEEEEEvNS4_8identityES16_NS17_INS18_ILi3ELi4ELi3EEES1B_NSZ_INS5_IJSE_S1C_EEENS5_IJSB_SE_EEEEEEEvS1H_EENS_8epilogue10collective18CollectiveEpilogueINS1O_23Sm100TmaWarpSpecializedILi4ELi2ELi64ELb0ELb0EEEJSH_NS5_IJNSZ_ISE_SB_EENSZ_ISG_SB_EEEEESI_SJ_SI_SJ_NS1O_6fusion15FusionCallbacksIS1S_NS1W_17LinearCombinationISI_fSI_fLNS_15FloatRoundStyleE2EEESH_S1V_JEEENS4_5SM1004TMEM4LOAD26SM100_TMEM_LOAD_32dp32b64xES16_S1G_NS4_39AutoVectorizingCopyWithAssumedAlignmentILi128EEENS4_14SM90_TMA_STOREES1G_S27_S27_EEEvvEEEEvNT_6ParamsE:
	.zero		2944


//--------------------- SYMBOLS --------------------------

	.type		.nv.reservedSmem.offset0,@object
	.size		.nv.reservedSmem.offset0,0x4
	.type		.nv.reservedSmem.cap,@object
	.size		.nv.reservedSmem.cap,0x4
	.type		__assertfail,@function
